//
// Generated by NVIDIA NVVM Compiler
//
// Compiler Build ID: CL-36424714
// Cuda compilation tools, release 13.0, V13.0.88
// Based on NVVM 20.0.0
//

.version 9.0
.target sm_100
.address_size 64

	// .globl	_Z22temporal_conv3d_kernelPKfS0_S0_Pfiiiiiiiiiiiiiiiiii
.extern .shared .align 16 .b8 shared_mem[];

.visible .entry _Z22temporal_conv3d_kernelPKfS0_S0_Pfiiiiiiiiiiiiiiiiii(
	.param .u64 .ptr .align 1 _Z22temporal_conv3d_kernelPKfS0_S0_Pfiiiiiiiiiiiiiiiiii_param_0,
	.param .u64 .ptr .align 1 _Z22temporal_conv3d_kernelPKfS0_S0_Pfiiiiiiiiiiiiiiiiii_param_1,
	.param .u64 .ptr .align 1 _Z22temporal_conv3d_kernelPKfS0_S0_Pfiiiiiiiiiiiiiiiiii_param_2,
	.param .u64 .ptr .align 1 _Z22temporal_conv3d_kernelPKfS0_S0_Pfiiiiiiiiiiiiiiiiii_param_3,
	.param .u32 _Z22temporal_conv3d_kernelPKfS0_S0_Pfiiiiiiiiiiiiiiiiii_param_4,
	.param .u32 _Z22temporal_conv3d_kernelPKfS0_S0_Pfiiiiiiiiiiiiiiiiii_param_5,
	.param .u32 _Z22temporal_conv3d_kernelPKfS0_S0_Pfiiiiiiiiiiiiiiiiii_param_6,
	.param .u32 _Z22temporal_conv3d_kernelPKfS0_S0_Pfiiiiiiiiiiiiiiiiii_param_7,
	.param .u32 _Z22temporal_conv3d_kernelPKfS0_S0_Pfiiiiiiiiiiiiiiiiii_param_8,
	.param .u32 _Z22temporal_conv3d_kernelPKfS0_S0_Pfiiiiiiiiiiiiiiiiii_param_9,
	.param .u32 _Z22temporal_conv3d_kernelPKfS0_S0_Pfiiiiiiiiiiiiiiiiii_param_10,
	.param .u32 _Z22temporal_conv3d_kernelPKfS0_S0_Pfiiiiiiiiiiiiiiiiii_param_11,
	.param .u32 _Z22temporal_conv3d_kernelPKfS0_S0_Pfiiiiiiiiiiiiiiiiii_param_12,
	.param .u32 _Z22temporal_conv3d_kernelPKfS0_S0_Pfiiiiiiiiiiiiiiiiii_param_13,
	.param .u32 _Z22temporal_conv3d_kernelPKfS0_S0_Pfiiiiiiiiiiiiiiiiii_param_14,
	.param .u32 _Z22temporal_conv3d_kernelPKfS0_S0_Pfiiiiiiiiiiiiiiiiii_param_15,
	.param .u32 _Z22temporal_conv3d_kernelPKfS0_S0_Pfiiiiiiiiiiiiiiiiii_param_16,
	.param .u32 _Z22temporal_conv3d_kernelPKfS0_S0_Pfiiiiiiiiiiiiiiiiii_param_17,
	.param .u32 _Z22temporal_conv3d_kernelPKfS0_S0_Pfiiiiiiiiiiiiiiiiii_param_18,
	.param .u32 _Z22temporal_conv3d_kernelPKfS0_S0_Pfiiiiiiiiiiiiiiiiii_param_19,
	.param .u32 _Z22temporal_conv3d_kernelPKfS0_S0_Pfiiiiiiiiiiiiiiiiii_param_20,
	.param .u32 _Z22temporal_conv3d_kernelPKfS0_S0_Pfiiiiiiiiiiiiiiiiii_param_21
)
{
	.reg .pred 	%p<74>;
	.reg .b32 	%r<116>;
	.reg .b32 	%f<111>;
	.reg .b64 	%rd<32>;

	ld.param.u64 	%rd11, [_Z22temporal_conv3d_kernelPKfS0_S0_Pfiiiiiiiiiiiiiiiiii_param_0];
	ld.param.u64 	%rd12, [_Z22temporal_conv3d_kernelPKfS0_S0_Pfiiiiiiiiiiiiiiiiii_param_1];
	ld.param.u32 	%r56, [_Z22temporal_conv3d_kernelPKfS0_S0_Pfiiiiiiiiiiiiiiiiii_param_4];
	ld.param.u32 	%r39, [_Z22temporal_conv3d_kernelPKfS0_S0_Pfiiiiiiiiiiiiiiiiii_param_5];
	ld.param.u32 	%r40, [_Z22temporal_conv3d_kernelPKfS0_S0_Pfiiiiiiiiiiiiiiiiii_param_6];
	ld.param.u32 	%r41, [_Z22temporal_conv3d_kernelPKfS0_S0_Pfiiiiiiiiiiiiiiiiii_param_7];
	ld.param.u32 	%r42, [_Z22temporal_conv3d_kernelPKfS0_S0_Pfiiiiiiiiiiiiiiiiii_param_8];
	ld.param.u32 	%r43, [_Z22temporal_conv3d_kernelPKfS0_S0_Pfiiiiiiiiiiiiiiiiii_param_9];
	ld.param.u32 	%r44, [_Z22temporal_conv3d_kernelPKfS0_S0_Pfiiiiiiiiiiiiiiiiii_param_10];
	ld.param.u32 	%r57, [_Z22temporal_conv3d_kernelPKfS0_S0_Pfiiiiiiiiiiiiiiiiii_param_11];
	ld.param.u32 	%r46, [_Z22temporal_conv3d_kernelPKfS0_S0_Pfiiiiiiiiiiiiiiiiii_param_12];
	ld.param.u32 	%r47, [_Z22temporal_conv3d_kernelPKfS0_S0_Pfiiiiiiiiiiiiiiiiii_param_13];
	ld.param.u32 	%r48, [_Z22temporal_conv3d_kernelPKfS0_S0_Pfiiiiiiiiiiiiiiiiii_param_14];
	ld.param.u32 	%r49, [_Z22temporal_conv3d_kernelPKfS0_S0_Pfiiiiiiiiiiiiiiiiii_param_15];
	ld.param.u32 	%r50, [_Z22temporal_conv3d_kernelPKfS0_S0_Pfiiiiiiiiiiiiiiiiii_param_16];
	ld.param.u32 	%r51, [_Z22temporal_conv3d_kernelPKfS0_S0_Pfiiiiiiiiiiiiiiiiii_param_17];
	ld.param.u32 	%r52, [_Z22temporal_conv3d_kernelPKfS0_S0_Pfiiiiiiiiiiiiiiiiii_param_18];
	ld.param.u32 	%r53, [_Z22temporal_conv3d_kernelPKfS0_S0_Pfiiiiiiiiiiiiiiiiii_param_19];
	ld.param.u32 	%r54, [_Z22temporal_conv3d_kernelPKfS0_S0_Pfiiiiiiiiiiiiiiiiii_param_20];
	ld.param.u32 	%r55, [_Z22temporal_conv3d_kernelPKfS0_S0_Pfiiiiiiiiiiiiiiiiii_param_21];
	cvta.to.global.u64 	%rd1, %rd12;
	cvta.to.global.u64 	%rd2, %rd11;
	mov.u32 	%r58, %ctaid.x;
	mov.u32 	%r59, %ntid.x;
	mov.u32 	%r60, %tid.x;
	mad.lo.s32 	%r1, %r58, %r59, %r60;
	mov.u32 	%r61, %ctaid.y;
	mov.u32 	%r62, %ntid.y;
	mov.u32 	%r63, %tid.y;
	mad.lo.s32 	%r64, %r61, %r62, %r63;
	mov.u32 	%r65, %ctaid.z;
	div.u32 	%r66, %r65, %r44;
	mul.lo.s32 	%r67, %r66, %r44;
	sub.s32 	%r3, %r65, %r67;
	div.s32 	%r4, %r66, %r40;
	mul.lo.s32 	%r68, %r4, %r40;
	sub.s32 	%r5, %r66, %r68;
	setp.ge.s32 	%p1, %r1, %r46;
	setp.ge.s32 	%p2, %r64, %r57;
	or.pred  	%p3, %p1, %p2;
	setp.ge.s32 	%p4, %r4, %r56;
	or.pred  	%p5, %p3, %p4;
	mov.f32 	%f87, 0f00000000;
	@%p5 bra 	$L__BB0_14;
	mul.lo.s32 	%r69, %r3, %r50;
	sub.s32 	%r6, %r69, %r53;
	mul.lo.s32 	%r70, %r51, %r64;
	sub.s32 	%r7, %r70, %r54;
	mul.lo.s32 	%r71, %r52, %r1;
	sub.s32 	%r8, %r71, %r55;
	setp.lt.s32 	%p6, %r39, 1;
	@%p6 bra 	$L__BB0_11;
	setp.lt.s32 	%p7, %r47, 1;
	@%p7 bra 	$L__BB0_11;
	and.b32  	%r9, %r49, 7;
	add.s32 	%r10, %r9, -1;
	and.b32  	%r11, %r49, 3;
	and.b32  	%r12, %r49, 2147483640;
	and.b32  	%r13, %r49, 1;
	mul.lo.s32 	%r73, %r47, %r39;
	mul.lo.s32 	%r14, %r73, %r5;
	mul.lo.s32 	%r74, %r41, %r39;
	mul.lo.s32 	%r15, %r74, %r4;
	mov.f32 	%f87, 0f00000000;
	mov.b32 	%r109, 0;
$L__BB0_4:
	mov.b32 	%r110, 0;
	mad.lo.s32 	%r77, %r109, %r41, %r15;
	mad.lo.s32 	%r79, %r109, %r47, %r14;
$L__BB0_5:
	setp.gt.s32 	%p8, %r48, 0;
	add.s32 	%r18, %r110, %r6;
	setp.gt.s32 	%p9, %r18, -1;
	setp.lt.s32 	%p10, %r18, %r41;
	and.pred  	%p11, %p9, %p8;
	and.pred  	%p12, %p11, %p10;
	@%p12 bra 	$L__BB0_6;
	bra.uni 	$L__BB0_9;
$L__BB0_6:
	add.s32 	%r78, %r77, %r18;
	mul.lo.s32 	%r36, %r78, %r42;
	add.s32 	%r80, %r79, %r110;
	mul.lo.s32 	%r37, %r80, %r48;
	mov.b32 	%r111, 0;
$L__BB0_7:
	setp.gt.s32 	%p13, %r49, 0;
	add.s32 	%r20, %r111, %r7;
	setp.gt.s32 	%p14, %r20, -1;
	setp.lt.s32 	%p15, %r20, %r42;
	and.pred  	%p16, %p14, %p13;
	and.pred  	%p17, %p16, %p15;
	@%p17 bra 	$L__BB0_53;
$L__BB0_8:
	add.s32 	%r111, %r111, 1;
	setp.ne.s32 	%p70, %r111, %r48;
	@%p70 bra 	$L__BB0_7;
$L__BB0_9:
	add.s32 	%r110, %r110, 1;
	setp.eq.s32 	%p71, %r110, %r47;
	@%p71 bra 	$L__BB0_10;
	bra.uni 	$L__BB0_5;
$L__BB0_10:
	add.s32 	%r109, %r109, 1;
	setp.ne.s32 	%p72, %r109, %r39;
	@%p72 bra 	$L__BB0_4;
$L__BB0_11:
	ld.param.u64 	%rd29, [_Z22temporal_conv3d_kernelPKfS0_S0_Pfiiiiiiiiiiiiiiiiii_param_2];
	setp.eq.s64 	%p73, %rd29, 0;
	@%p73 bra 	$L__BB0_13;
	ld.param.u64 	%rd30, [_Z22temporal_conv3d_kernelPKfS0_S0_Pfiiiiiiiiiiiiiiiiii_param_2];
	cvta.to.global.u64 	%rd23, %rd30;
	mul.wide.u32 	%rd24, %r5, 4;
	add.s64 	%rd25, %rd23, %rd24;
	ld.global.nc.f32 	%f81, [%rd25];
	add.f32 	%f87, %f87, %f81;
$L__BB0_13:
	ld.param.u64 	%rd31, [_Z22temporal_conv3d_kernelPKfS0_S0_Pfiiiiiiiiiiiiiiiiii_param_3];
	mul.lo.s32 	%r104, %r44, %r40;
	mad.lo.s32 	%r105, %r104, %r4, %r3;
	mad.lo.s32 	%r106, %r5, %r44, %r105;
	mad.lo.s32 	%r107, %r106, %r57, %r64;
	mad.lo.s32 	%r108, %r107, %r46, %r1;
	cvta.to.global.u64 	%rd26, %rd31;
	mul.wide.s32 	%rd27, %r108, 4;
	add.s64 	%rd28, %rd26, %rd27;
	st.global.f32 	[%rd28], %f87;
$L__BB0_14:
	ret;
$L__BB0_15:
	.pragma "nounroll";
	add.s32 	%r22, %r112, %r8;
	setp.lt.s32 	%p19, %r22, 0;
	setp.ge.s32 	%p20, %r22, %r43;
	or.pred  	%p21, %p19, %p20;
	add.s32 	%r85, %r22, %r26;
	mul.wide.s32 	%rd13, %r85, 4;
	add.s64 	%rd3, %rd2, %rd13;
	add.s32 	%r86, %r112, %r27;
	mul.wide.s32 	%rd14, %r86, 4;
	add.s64 	%rd4, %rd1, %rd14;
	@%p21 bra 	$L__BB0_17;
	ld.global.nc.f32 	%f49, [%rd3];
	ld.global.nc.f32 	%f50, [%rd4];
	fma.rn.f32 	%f87, %f49, %f50, %f87;
$L__BB0_17:
	add.s32 	%r87, %r22, 1;
	setp.lt.s32 	%p22, %r87, 0;
	setp.ge.s32 	%p23, %r87, %r43;
	or.pred  	%p24, %p22, %p23;
	@%p24 bra 	$L__BB0_19;
	ld.global.nc.f32 	%f51, [%rd3+4];
	ld.global.nc.f32 	%f52, [%rd4+4];
	fma.rn.f32 	%f87, %f51, %f52, %f87;
$L__BB0_19:
	add.s32 	%r88, %r22, 2;
	setp.lt.s32 	%p25, %r88, 0;
	setp.ge.s32 	%p26, %r88, %r43;
	or.pred  	%p27, %p25, %p26;
	@%p27 bra 	$L__BB0_21;
	ld.global.nc.f32 	%f53, [%rd3+8];
	ld.global.nc.f32 	%f54, [%rd4+8];
	fma.rn.f32 	%f87, %f53, %f54, %f87;
$L__BB0_21:
	add.s32 	%r89, %r22, 3;
	setp.lt.s32 	%p28, %r89, 0;
	setp.ge.s32 	%p29, %r89, %r43;
	or.pred  	%p30, %p28, %p29;
	@%p30 bra 	$L__BB0_23;
	ld.global.nc.f32 	%f55, [%rd3+12];
	ld.global.nc.f32 	%f56, [%rd4+12];
	fma.rn.f32 	%f87, %f55, %f56, %f87;
$L__BB0_23:
	add.s32 	%r90, %r22, 4;
	setp.lt.s32 	%p31, %r90, 0;
	setp.ge.s32 	%p32, %r90, %r43;
	or.pred  	%p33, %p31, %p32;
	@%p33 bra 	$L__BB0_25;
	ld.global.nc.f32 	%f57, [%rd3+16];
	ld.global.nc.f32 	%f58, [%rd4+16];
	fma.rn.f32 	%f87, %f57, %f58, %f87;
$L__BB0_25:
	add.s32 	%r91, %r22, 5;
	setp.lt.s32 	%p34, %r91, 0;
	setp.ge.s32 	%p35, %r91, %r43;
	or.pred  	%p36, %p34, %p35;
	@%p36 bra 	$L__BB0_27;
	ld.global.nc.f32 	%f59, [%rd3+20];
	ld.global.nc.f32 	%f60, [%rd4+20];
	fma.rn.f32 	%f87, %f59, %f60, %f87;
$L__BB0_27:
	add.s32 	%r92, %r22, 6;
	setp.lt.s32 	%p37, %r92, 0;
	setp.ge.s32 	%p38, %r92, %r43;
	or.pred  	%p39, %p37, %p38;
	@%p39 bra 	$L__BB0_29;
	ld.global.nc.f32 	%f61, [%rd3+24];
	ld.global.nc.f32 	%f62, [%rd4+24];
	fma.rn.f32 	%f87, %f61, %f62, %f87;
$L__BB0_29:
	add.s32 	%r93, %r22, 7;
	setp.lt.s32 	%p40, %r93, 0;
	setp.ge.s32 	%p41, %r93, %r43;
	or.pred  	%p42, %p40, %p41;
	@%p42 bra 	$L__BB0_31;
	ld.global.nc.f32 	%f63, [%rd3+28];
	ld.global.nc.f32 	%f64, [%rd4+28];
	fma.rn.f32 	%f87, %f63, %f64, %f87;
$L__BB0_31:
	add.s32 	%r112, %r112, 8;
	setp.eq.s32 	%p43, %r112, %r12;
	mov.u32 	%r114, %r12;
	@%p43 bra 	$L__BB0_32;
	bra.uni 	$L__BB0_15;
$L__BB0_32:
	setp.eq.s32 	%p44, %r9, 0;
	@%p44 bra 	$L__BB0_8;
	setp.lt.u32 	%p45, %r10, 3;
	@%p45 bra 	$L__BB0_43;
	add.s32 	%r29, %r114, %r8;
	setp.lt.s32 	%p46, %r29, 0;
	setp.ge.s32 	%p47, %r29, %r43;
	or.pred  	%p48, %p46, %p47;
	add.s32 	%r94, %r29, %r26;
	mul.wide.s32 	%rd15, %r94, 4;
	add.s64 	%rd5, %rd2, %rd15;
	add.s32 	%r95, %r114, %r27;
	mul.wide.s32 	%rd16, %r95, 4;
	add.s64 	%rd6, %rd1, %rd16;
	@%p48 bra 	$L__BB0_36;
	ld.global.nc.f32 	%f66, [%rd5];
	ld.global.nc.f32 	%f67, [%rd6];
	fma.rn.f32 	%f87, %f66, %f67, %f87;
$L__BB0_36:
	add.s32 	%r96, %r29, 1;
	setp.lt.s32 	%p49, %r96, 0;
	setp.ge.s32 	%p50, %r96, %r43;
	or.pred  	%p51, %p49, %p50;
	@%p51 bra 	$L__BB0_38;
	ld.global.nc.f32 	%f68, [%rd5+4];
	ld.global.nc.f32 	%f69, [%rd6+4];
	fma.rn.f32 	%f87, %f68, %f69, %f87;
$L__BB0_38:
	add.s32 	%r97, %r29, 2;
	setp.lt.s32 	%p52, %r97, 0;
	setp.ge.s32 	%p53, %r97, %r43;
	or.pred  	%p54, %p52, %p53;
	@%p54 bra 	$L__BB0_40;
	ld.global.nc.f32 	%f70, [%rd5+8];
	ld.global.nc.f32 	%f71, [%rd6+8];
	fma.rn.f32 	%f87, %f70, %f71, %f87;
$L__BB0_40:
	add.s32 	%r98, %r29, 3;
	setp.lt.s32 	%p55, %r98, 0;
	setp.ge.s32 	%p56, %r98, %r43;
	or.pred  	%p57, %p55, %p56;
	@%p57 bra 	$L__BB0_42;
	ld.global.nc.f32 	%f72, [%rd5+12];
	ld.global.nc.f32 	%f73, [%rd6+12];
	fma.rn.f32 	%f87, %f72, %f73, %f87;
$L__BB0_42:
	add.s32 	%r114, %r114, 4;
$L__BB0_43:
	setp.eq.s32 	%p58, %r11, 0;
	@%p58 bra 	$L__BB0_8;
	setp.eq.s32 	%p59, %r11, 1;
	@%p59 bra 	$L__BB0_50;
	add.s32 	%r32, %r114, %r8;
	setp.lt.s32 	%p60, %r32, 0;
	setp.ge.s32 	%p61, %r32, %r43;
	or.pred  	%p62, %p60, %p61;
	add.s32 	%r99, %r32, %r26;
	mul.wide.s32 	%rd17, %r99, 4;
	add.s64 	%rd7, %rd2, %rd17;
	add.s32 	%r100, %r114, %r27;
	mul.wide.s32 	%rd18, %r100, 4;
	add.s64 	%rd8, %rd1, %rd18;
	@%p62 bra 	$L__BB0_47;
	ld.global.nc.f32 	%f75, [%rd7];
	ld.global.nc.f32 	%f76, [%rd8];
	fma.rn.f32 	%f87, %f75, %f76, %f87;
$L__BB0_47:
	add.s32 	%r101, %r32, 1;
	setp.lt.s32 	%p63, %r101, 0;
	setp.ge.s32 	%p64, %r101, %r43;
	or.pred  	%p65, %p63, %p64;
	@%p65 bra 	$L__BB0_49;
	ld.global.nc.f32 	%f77, [%rd7+4];
	ld.global.nc.f32 	%f78, [%rd8+4];
	fma.rn.f32 	%f87, %f77, %f78, %f87;
$L__BB0_49:
	add.s32 	%r114, %r114, 2;
$L__BB0_50:
	setp.eq.s32 	%p66, %r13, 0;
	@%p66 bra 	$L__BB0_8;
	add.s32 	%r35, %r114, %r8;
	setp.lt.s32 	%p67, %r35, 0;
	setp.ge.s32 	%p68, %r35, %r43;
	or.pred  	%p69, %p67, %p68;
	@%p69 bra 	$L__BB0_8;
	add.s32 	%r102, %r35, %r26;
	add.s32 	%r103, %r114, %r27;
	mul.wide.s32 	%rd19, %r102, 4;
	add.s64 	%rd20, %rd2, %rd19;
	ld.global.nc.f32 	%f79, [%rd20];
	mul.wide.s32 	%rd21, %r103, 4;
	add.s64 	%rd22, %rd1, %rd21;
	ld.global.nc.f32 	%f80, [%rd22];
	fma.rn.f32 	%f87, %f79, %f80, %f87;
	bra.uni 	$L__BB0_8;
$L__BB0_53:
	setp.lt.u32 	%p18, %r49, 8;
	add.s32 	%r82, %r36, %r20;
	mul.lo.s32 	%r26, %r82, %r43;
	add.s32 	%r83, %r37, %r111;
	mul.lo.s32 	%r27, %r83, %r49;
	mov.b32 	%r114, 0;
	@%p18 bra 	$L__BB0_32;
	mov.b32 	%r112, 0;
	bra.uni 	$L__BB0_15;

}
	// .globl	_Z25temporal_conv3d_kernel_v2PKfS0_S0_Pfiiiiiiiiiiiiiiiiii
.visible .entry _Z25temporal_conv3d_kernel_v2PKfS0_S0_Pfiiiiiiiiiiiiiiiiii(
	.param .u64 .ptr .align 1 _Z25temporal_conv3d_kernel_v2PKfS0_S0_Pfiiiiiiiiiiiiiiiiii_param_0,
	.param .u64 .ptr .align 1 _Z25temporal_conv3d_kernel_v2PKfS0_S0_Pfiiiiiiiiiiiiiiiiii_param_1,
	.param .u64 .ptr .align 1 _Z25temporal_conv3d_kernel_v2PKfS0_S0_Pfiiiiiiiiiiiiiiiiii_param_2,
	.param .u64 .ptr .align 1 _Z25temporal_conv3d_kernel_v2PKfS0_S0_Pfiiiiiiiiiiiiiiiiii_param_3,
	.param .u32 _Z25temporal_conv3d_kernel_v2PKfS0_S0_Pfiiiiiiiiiiiiiiiiii_param_4,
	.param .u32 _Z25temporal_conv3d_kernel_v2PKfS0_S0_Pfiiiiiiiiiiiiiiiiii_param_5,
	.param .u32 _Z25temporal_conv3d_kernel_v2PKfS0_S0_Pfiiiiiiiiiiiiiiiiii_param_6,
	.param .u32 _Z25temporal_conv3d_kernel_v2PKfS0_S0_Pfiiiiiiiiiiiiiiiiii_param_7,
	.param .u32 _Z25temporal_conv3d_kernel_v2PKfS0_S0_Pfiiiiiiiiiiiiiiiiii_param_8,
	.param .u32 _Z25temporal_conv3d_kernel_v2PKfS0_S0_Pfiiiiiiiiiiiiiiiiii_param_9,
	.param .u32 _Z25temporal_conv3d_kernel_v2PKfS0_S0_Pfiiiiiiiiiiiiiiiiii_param_10,
	.param .u32 _Z25temporal_conv3d_kernel_v2PKfS0_S0_Pfiiiiiiiiiiiiiiiiii_param_11,
	.param .u32 _Z25temporal_conv3d_kernel_v2PKfS0_S0_Pfiiiiiiiiiiiiiiiiii_param_12,
	.param .u32 _Z25temporal_conv3d_kernel_v2PKfS0_S0_Pfiiiiiiiiiiiiiiiiii_param_13,
	.param .u32 _Z25temporal_conv3d_kernel_v2PKfS0_S0_Pfiiiiiiiiiiiiiiiiii_param_14,
	.param .u32 _Z25temporal_conv3d_kernel_v2PKfS0_S0_Pfiiiiiiiiiiiiiiiiii_param_15,
	.param .u32 _Z25temporal_conv3d_kernel_v2PKfS0_S0_Pfiiiiiiiiiiiiiiiiii_param_16,
	.param .u32 _Z25temporal_conv3d_kernel_v2PKfS0_S0_Pfiiiiiiiiiiiiiiiiii_param_17,
	.param .u32 _Z25temporal_conv3d_kernel_v2PKfS0_S0_Pfiiiiiiiiiiiiiiiiii_param_18,
	.param .u32 _Z25temporal_conv3d_kernel_v2PKfS0_S0_Pfiiiiiiiiiiiiiiiiii_param_19,
	.param .u32 _Z25temporal_conv3d_kernel_v2PKfS0_S0_Pfiiiiiiiiiiiiiiiiii_param_20,
	.param .u32 _Z25temporal_conv3d_kernel_v2PKfS0_S0_Pfiiiiiiiiiiiiiiiiii_param_21
)
{
	.reg .pred 	%p<75>;
	.reg .b32 	%r<182>;
	.reg .b32 	%f<67>;
	.reg .b64 	%rd<22>;

	ld.param.u64 	%rd5, [_Z25temporal_conv3d_kernel_v2PKfS0_S0_Pfiiiiiiiiiiiiiiiiii_param_0];
	ld.param.u64 	%rd8, [_Z25temporal_conv3d_kernel_v2PKfS0_S0_Pfiiiiiiiiiiiiiiiiii_param_1];
	ld.param.u32 	%r79, [_Z25temporal_conv3d_kernel_v2PKfS0_S0_Pfiiiiiiiiiiiiiiiiii_param_4];
	ld.param.u32 	%r63, [_Z25temporal_conv3d_kernel_v2PKfS0_S0_Pfiiiiiiiiiiiiiiiiii_param_6];
	ld.param.u32 	%r64, [_Z25temporal_conv3d_kernel_v2PKfS0_S0_Pfiiiiiiiiiiiiiiiiii_param_7];
	ld.param.u32 	%r65, [_Z25temporal_conv3d_kernel_v2PKfS0_S0_Pfiiiiiiiiiiiiiiiiii_param_8];
	ld.param.u32 	%r66, [_Z25temporal_conv3d_kernel_v2PKfS0_S0_Pfiiiiiiiiiiiiiiiiii_param_9];
	ld.param.u32 	%r67, [_Z25temporal_conv3d_kernel_v2PKfS0_S0_Pfiiiiiiiiiiiiiiiiii_param_10];
	ld.param.u32 	%r80, [_Z25temporal_conv3d_kernel_v2PKfS0_S0_Pfiiiiiiiiiiiiiiiiii_param_11];
	ld.param.u32 	%r69, [_Z25temporal_conv3d_kernel_v2PKfS0_S0_Pfiiiiiiiiiiiiiiiiii_param_12];
	ld.param.u32 	%r70, [_Z25temporal_conv3d_kernel_v2PKfS0_S0_Pfiiiiiiiiiiiiiiiiii_param_13];
	ld.param.u32 	%r71, [_Z25temporal_conv3d_kernel_v2PKfS0_S0_Pfiiiiiiiiiiiiiiiiii_param_14];
	ld.param.u32 	%r72, [_Z25temporal_conv3d_kernel_v2PKfS0_S0_Pfiiiiiiiiiiiiiiiiii_param_15];
	ld.param.u32 	%r73, [_Z25temporal_conv3d_kernel_v2PKfS0_S0_Pfiiiiiiiiiiiiiiiiii_param_16];
	ld.param.u32 	%r74, [_Z25temporal_conv3d_kernel_v2PKfS0_S0_Pfiiiiiiiiiiiiiiiiii_param_17];
	ld.param.u32 	%r75, [_Z25temporal_conv3d_kernel_v2PKfS0_S0_Pfiiiiiiiiiiiiiiiiii_param_18];
	ld.param.u32 	%r76, [_Z25temporal_conv3d_kernel_v2PKfS0_S0_Pfiiiiiiiiiiiiiiiiii_param_19];
	ld.param.u32 	%r77, [_Z25temporal_conv3d_kernel_v2PKfS0_S0_Pfiiiiiiiiiiiiiiiiii_param_20];
	ld.param.u32 	%r78, [_Z25temporal_conv3d_kernel_v2PKfS0_S0_Pfiiiiiiiiiiiiiiiiii_param_21];
	cvta.to.global.u64 	%rd1, %rd8;
	mov.u32 	%r81, %ctaid.x;
	mov.u32 	%r1, %ntid.x;
	mov.u32 	%r2, %tid.x;
	mad.lo.s32 	%r3, %r81, %r1, %r2;
	mov.u32 	%r82, %ctaid.y;
	mov.u32 	%r4, %ntid.y;
	mov.u32 	%r5, %tid.y;
	mad.lo.s32 	%r83, %r82, %r4, %r5;
	mov.u32 	%r84, %ctaid.z;
	div.u32 	%r85, %r84, %r67;
	mul.lo.s32 	%r86, %r85, %r67;
	sub.s32 	%r7, %r84, %r86;
	div.s32 	%r8, %r85, %r63;
	mul.lo.s32 	%r87, %r8, %r63;
	sub.s32 	%r9, %r85, %r87;
	setp.ge.s32 	%p1, %r3, %r69;
	setp.ge.s32 	%p2, %r83, %r80;
	or.pred  	%p3, %p1, %p2;
	setp.ge.s32 	%p4, %r8, %r79;
	or.pred  	%p5, %p3, %p4;
	@%p5 bra 	$L__BB1_28;
	ld.param.u32 	%r164, [_Z25temporal_conv3d_kernel_v2PKfS0_S0_Pfiiiiiiiiiiiiiiiiii_param_5];
	mul.lo.s32 	%r88, %r7, %r73;
	sub.s32 	%r10, %r88, %r76;
	mul.lo.s32 	%r89, %r74, %r83;
	sub.s32 	%r11, %r89, %r77;
	mul.lo.s32 	%r90, %r75, %r3;
	sub.s32 	%r12, %r90, %r78;
	setp.lt.s32 	%p6, %r164, 1;
	mov.f32 	%f58, 0f00000000;
	@%p6 bra 	$L__BB1_25;
	ld.param.u32 	%r165, [_Z25temporal_conv3d_kernel_v2PKfS0_S0_Pfiiiiiiiiiiiiiiiiii_param_5];
	mad.lo.s32 	%r13, %r5, %r1, %r2;
	mul.lo.s32 	%r14, %r1, %r4;
	mul.lo.s32 	%r15, %r72, %r71;
	mul.lo.s32 	%r92, %r64, %r165;
	mul.lo.s32 	%r16, %r92, %r8;
	mul.lo.s32 	%r93, %r70, %r15;
	shl.b32 	%r17, %r93, 3;
	mul.lo.s32 	%r94, %r70, %r165;
	mul.lo.s32 	%r18, %r94, %r9;
	and.b32  	%r19, %r72, 3;
	and.b32  	%r20, %r72, 2147483644;
	shl.b32 	%r21, %r14, 2;
	cvta.to.global.u64 	%rd2, %rd5;
	mov.f32 	%f58, 0f00000000;
	mov.b32 	%r171, 0;
$L__BB1_3:
	ld.param.u32 	%r166, [_Z25temporal_conv3d_kernel_v2PKfS0_S0_Pfiiiiiiiiiiiiiiiiii_param_5];
	setp.lt.s32 	%p7, %r70, 1;
	add.s32 	%r23, %r171, 8;
	min.s32 	%r24, %r23, %r166;
	@%p7 bra 	$L__BB1_15;
	mov.u32 	%r172, %r171;
$L__BB1_5:
	mad.lo.s32 	%r26, %r172, %r64, %r16;
	sub.s32 	%r96, %r172, %r171;
	mul.lo.s32 	%r27, %r96, %r70;
	mov.b32 	%r173, 0;
$L__BB1_6:
	setp.ge.s32 	%p8, %r13, %r15;
	add.s32 	%r29, %r173, %r10;
	setp.lt.s32 	%p9, %r29, 0;
	setp.ge.s32 	%p10, %r29, %r64;
	or.pred  	%p11, %p10, %p8;
	or.pred  	%p12, %p11, %p9;
	@%p12 bra 	$L__BB1_13;
	add.s32 	%r97, %r26, %r29;
	mul.lo.s32 	%r39, %r97, %r65;
	add.s32 	%r98, %r173, %r27;
	mad.lo.s32 	%r174, %r98, %r15, %r13;
	shl.b32 	%r99, %r174, 2;
	mov.u32 	%r100, shared_mem;
	add.s32 	%r175, %r100, %r99;
	mov.u32 	%r176, %r13;
$L__BB1_8:
	div.s32 	%r101, %r176, %r72;
	mul.lo.s32 	%r102, %r101, %r72;
	sub.s32 	%r103, %r176, %r102;
	add.s32 	%r33, %r101, %r11;
	add.s32 	%r34, %r103, %r12;
	setp.gt.s32 	%p13, %r33, -1;
	setp.lt.s32 	%p14, %r33, %r65;
	and.pred  	%p15, %p13, %p14;
	setp.gt.s32 	%p16, %r34, -1;
	setp.lt.s32 	%p17, %r34, %r66;
	and.pred  	%p18, %p16, %p17;
	and.pred  	%p20, %p15, %p18;
	mov.f32 	%f49, 0f00000000;
	not.pred 	%p21, %p20;
	@%p21 bra 	$L__BB1_10;
	add.s32 	%r104, %r39, %r33;
	mad.lo.s32 	%r105, %r104, %r66, %r34;
	mul.wide.s32 	%rd9, %r105, 4;
	add.s64 	%rd10, %rd2, %rd9;
	ld.global.nc.f32 	%f49, [%rd10];
$L__BB1_10:
	setp.ge.s32 	%p22, %r174, %r17;
	@%p22 bra 	$L__BB1_12;
	st.shared.f32 	[%r175], %f49;
$L__BB1_12:
	add.s32 	%r176, %r176, %r14;
	add.s32 	%r175, %r175, %r21;
	add.s32 	%r174, %r174, %r14;
	setp.lt.s32 	%p23, %r176, %r15;
	@%p23 bra 	$L__BB1_8;
$L__BB1_13:
	add.s32 	%r173, %r173, 1;
	setp.eq.s32 	%p24, %r173, %r70;
	@%p24 bra 	$L__BB1_14;
	bra.uni 	$L__BB1_6;
$L__BB1_14:
	add.s32 	%r172, %r172, 1;
	setp.lt.s32 	%p25, %r172, %r24;
	@%p25 bra 	$L__BB1_5;
$L__BB1_15:
	bar.sync 	0;
	@%p7 bra 	$L__BB1_24;
	mov.u32 	%r177, %r171;
$L__BB1_17:
	sub.s32 	%r107, %r177, %r171;
	mul.lo.s32 	%r44, %r107, %r70;
	mad.lo.s32 	%r108, %r177, %r70, %r18;
	mul.lo.s32 	%r45, %r15, %r108;
	mov.b32 	%r178, 0;
$L__BB1_18:
	setp.gt.s32 	%p27, %r71, 0;
	add.s32 	%r109, %r178, %r10;
	setp.gt.s32 	%p28, %r109, -1;
	setp.lt.s32 	%p29, %r109, %r64;
	and.pred  	%p30, %p28, %p27;
	and.pred  	%p31, %p30, %p29;
	@%p31 bra 	$L__BB1_19;
	bra.uni 	$L__BB1_22;
$L__BB1_19:
	add.s32 	%r111, %r178, %r44;
	mul.lo.s32 	%r59, %r111, %r15;
	mad.lo.s32 	%r60, %r178, %r15, %r45;
	mov.b32 	%r179, 0;
$L__BB1_20:
	setp.gt.s32 	%p32, %r72, 0;
	add.s32 	%r112, %r179, %r11;
	setp.gt.s32 	%p33, %r112, -1;
	setp.lt.s32 	%p34, %r112, %r65;
	and.pred  	%p35, %p33, %p32;
	and.pred  	%p36, %p35, %p34;
	@%p36 bra 	$L__BB1_54;
$L__BB1_21:
	add.s32 	%r179, %r179, 1;
	setp.ne.s32 	%p70, %r179, %r71;
	@%p70 bra 	$L__BB1_20;
$L__BB1_22:
	add.s32 	%r178, %r178, 1;
	setp.eq.s32 	%p71, %r178, %r70;
	@%p71 bra 	$L__BB1_23;
	bra.uni 	$L__BB1_18;
$L__BB1_23:
	add.s32 	%r177, %r177, 1;
	setp.lt.s32 	%p72, %r177, %r24;
	@%p72 bra 	$L__BB1_17;
$L__BB1_24:
	ld.param.u32 	%r167, [_Z25temporal_conv3d_kernel_v2PKfS0_S0_Pfiiiiiiiiiiiiiiiiii_param_5];
	bar.sync 	0;
	setp.lt.s32 	%p73, %r23, %r167;
	mov.u32 	%r171, %r23;
	@%p73 bra 	$L__BB1_3;
$L__BB1_25:
	ld.param.u64 	%rd19, [_Z25temporal_conv3d_kernel_v2PKfS0_S0_Pfiiiiiiiiiiiiiiiiii_param_2];
	setp.eq.s64 	%p74, %rd19, 0;
	@%p74 bra 	$L__BB1_27;
	ld.param.u64 	%rd20, [_Z25temporal_conv3d_kernel_v2PKfS0_S0_Pfiiiiiiiiiiiiiiiiii_param_2];
	cvta.to.global.u64 	%rd13, %rd20;
	mul.wide.u32 	%rd14, %r9, 4;
	add.s64 	%rd15, %rd13, %rd14;
	ld.global.nc.f32 	%f47, [%rd15];
	add.f32 	%f58, %f58, %f47;
$L__BB1_27:
	ld.param.u32 	%r170, [_Z25temporal_conv3d_kernel_v2PKfS0_S0_Pfiiiiiiiiiiiiiiiiii_param_12];
	ld.param.u32 	%r169, [_Z25temporal_conv3d_kernel_v2PKfS0_S0_Pfiiiiiiiiiiiiiiiiii_param_10];
	ld.param.u32 	%r168, [_Z25temporal_conv3d_kernel_v2PKfS0_S0_Pfiiiiiiiiiiiiiiiiii_param_6];
	ld.param.u64 	%rd21, [_Z25temporal_conv3d_kernel_v2PKfS0_S0_Pfiiiiiiiiiiiiiiiiii_param_3];
	mul.lo.s32 	%r159, %r169, %r168;
	mad.lo.s32 	%r160, %r159, %r8, %r7;
	mad.lo.s32 	%r161, %r9, %r169, %r160;
	mad.lo.s32 	%r162, %r161, %r80, %r83;
	mad.lo.s32 	%r163, %r162, %r170, %r3;
	cvta.to.global.u64 	%rd16, %rd21;
	mul.wide.s32 	%rd17, %r163, 4;
	add.s64 	%rd18, %rd16, %rd17;
	st.global.f32 	[%rd18], %f58;
$L__BB1_28:
	ret;
$L__BB1_29:
	add.s32 	%r49, %r180, %r12;
	setp.lt.s32 	%p38, %r49, 0;
	setp.ge.s32 	%p39, %r49, %r66;
	or.pred  	%p40, %p38, %p39;
	add.s32 	%r116, %r55, %r180;
	mul.wide.s32 	%rd11, %r116, 4;
	add.s64 	%rd3, %rd1, %rd11;
	@%p40 bra 	$L__BB1_32;
	add.s32 	%r50, %r54, %r180;
	setp.ge.s32 	%p41, %r50, %r17;
	@%p41 bra 	$L__BB1_32;
	shl.b32 	%r117, %r50, 2;
	mov.u32 	%r118, shared_mem;
	add.s32 	%r119, %r118, %r117;
	ld.shared.f32 	%f33, [%r119];
	ld.global.nc.f32 	%f34, [%rd3];
	fma.rn.f32 	%f58, %f33, %f34, %f58;
$L__BB1_32:
	add.s32 	%r120, %r49, 1;
	setp.lt.s32 	%p42, %r120, 0;
	setp.ge.s32 	%p43, %r120, %r66;
	or.pred  	%p44, %p42, %p43;
	@%p44 bra 	$L__BB1_35;
	add.s32 	%r121, %r180, %r54;
	add.s32 	%r122, %r121, 1;
	setp.ge.s32 	%p45, %r122, %r17;
	@%p45 bra 	$L__BB1_35;
	add.s32 	%r123, %r54, %r180;
	shl.b32 	%r124, %r123, 2;
	mov.u32 	%r125, shared_mem;
	add.s32 	%r126, %r125, %r124;
	ld.shared.f32 	%f35, [%r126+4];
	ld.global.nc.f32 	%f36, [%rd3+4];
	fma.rn.f32 	%f58, %f35, %f36, %f58;
$L__BB1_35:
	add.s32 	%r127, %r49, 2;
	setp.lt.s32 	%p46, %r127, 0;
	setp.ge.s32 	%p47, %r127, %r66;
	or.pred  	%p48, %p46, %p47;
	@%p48 bra 	$L__BB1_38;
	add.s32 	%r128, %r180, %r54;
	add.s32 	%r129, %r128, 2;
	setp.ge.s32 	%p49, %r129, %r17;
	@%p49 bra 	$L__BB1_38;
	add.s32 	%r130, %r54, %r180;
	shl.b32 	%r131, %r130, 2;
	mov.u32 	%r132, shared_mem;
	add.s32 	%r133, %r132, %r131;
	ld.shared.f32 	%f37, [%r133+8];
	ld.global.nc.f32 	%f38, [%rd3+8];
	fma.rn.f32 	%f58, %f37, %f38, %f58;
$L__BB1_38:
	add.s32 	%r134, %r49, 3;
	setp.lt.s32 	%p50, %r134, 0;
	setp.ge.s32 	%p51, %r134, %r66;
	or.pred  	%p52, %p50, %p51;
	@%p52 bra 	$L__BB1_41;
	add.s32 	%r135, %r180, %r54;
	add.s32 	%r136, %r135, 3;
	setp.ge.s32 	%p53, %r136, %r17;
	@%p53 bra 	$L__BB1_41;
	add.s32 	%r137, %r54, %r180;
	shl.b32 	%r138, %r137, 2;
	mov.u32 	%r139, shared_mem;
	add.s32 	%r140, %r139, %r138;
	ld.shared.f32 	%f39, [%r140+12];
	ld.global.nc.f32 	%f40, [%rd3+12];
	fma.rn.f32 	%f58, %f39, %f40, %f58;
$L__BB1_41:
	add.s32 	%r180, %r180, 4;
	setp.eq.s32 	%p54, %r180, %r20;
	mov.u32 	%r181, %r20;
	@%p54 bra 	$L__BB1_42;
	bra.uni 	$L__BB1_29;
$L__BB1_42:
	setp.eq.s32 	%p55, %r19, 0;
	@%p55 bra 	$L__BB1_21;
	add.s32 	%r57, %r181, %r12;
	setp.lt.s32 	%p56, %r57, 0;
	setp.ge.s32 	%p57, %r57, %r66;
	or.pred  	%p58, %p56, %p57;
	add.s32 	%r141, %r55, %r181;
	mul.wide.s32 	%rd12, %r141, 4;
	add.s64 	%rd4, %rd1, %rd12;
	@%p58 bra 	$L__BB1_46;
	add.s32 	%r58, %r54, %r181;
	setp.ge.s32 	%p59, %r58, %r17;
	@%p59 bra 	$L__BB1_46;
	shl.b32 	%r142, %r58, 2;
	mov.u32 	%r143, shared_mem;
	add.s32 	%r144, %r143, %r142;
	ld.shared.f32 	%f41, [%r144];
	ld.global.nc.f32 	%f42, [%rd4];
	fma.rn.f32 	%f58, %f41, %f42, %f58;
$L__BB1_46:
	setp.eq.s32 	%p60, %r19, 1;
	@%p60 bra 	$L__BB1_21;
	add.s32 	%r145, %r57, 1;
	setp.lt.s32 	%p61, %r145, 0;
	setp.ge.s32 	%p62, %r145, %r66;
	or.pred  	%p63, %p61, %p62;
	@%p63 bra 	$L__BB1_50;
	add.s32 	%r146, %r181, %r54;
	add.s32 	%r147, %r146, 1;
	setp.ge.s32 	%p64, %r147, %r17;
	@%p64 bra 	$L__BB1_50;
	add.s32 	%r148, %r54, %r181;
	shl.b32 	%r149, %r148, 2;
	mov.u32 	%r150, shared_mem;
	add.s32 	%r151, %r150, %r149;
	ld.shared.f32 	%f43, [%r151+4];
	ld.global.nc.f32 	%f44, [%rd4+4];
	fma.rn.f32 	%f58, %f43, %f44, %f58;
$L__BB1_50:
	setp.eq.s32 	%p65, %r19, 2;
	@%p65 bra 	$L__BB1_21;
	add.s32 	%r152, %r57, 2;
	setp.lt.s32 	%p66, %r152, 0;
	setp.ge.s32 	%p67, %r152, %r66;
	or.pred  	%p68, %p66, %p67;
	@%p68 bra 	$L__BB1_21;
	add.s32 	%r153, %r181, %r54;
	add.s32 	%r154, %r153, 2;
	setp.ge.s32 	%p69, %r154, %r17;
	@%p69 bra 	$L__BB1_21;
	add.s32 	%r155, %r54, %r181;
	shl.b32 	%r156, %r155, 2;
	mov.u32 	%r157, shared_mem;
	add.s32 	%r158, %r157, %r156;
	ld.shared.f32 	%f45, [%r158+8];
	ld.global.nc.f32 	%f46, [%rd4+8];
	fma.rn.f32 	%f58, %f45, %f46, %f58;
	bra.uni 	$L__BB1_21;
$L__BB1_54:
	setp.lt.u32 	%p37, %r72, 4;
	mul.lo.s32 	%r114, %r179, %r72;
	add.s32 	%r54, %r114, %r59;
	add.s32 	%r55, %r60, %r114;
	mov.b32 	%r181, 0;
	@%p37 bra 	$L__BB1_42;
	mov.b32 	%r180, 0;
	bra.uni 	$L__BB1_29;

}


// ===== COMPILED SASS (sm_100) =====

	.target	sm_100

	.elftype	@"ET_EXEC"


//--------------------- .note.nv.tkinfo           --------------------------
	.section	.note.nv.tkinfo,"",@"SHT_NOTE"
	.sectionflags	@"SHF_NOTE_NV_TKINFO"
	.tkinfo
        /*0018*/ 	.word	0x00000002
        /*0030*/ 	.string	""
        /*0030*/ 	.string	"ptxas"
        /*0030*/ 	.string	"Cuda compilation tools, release 13.0, V13.0.88"
        /*0030*/ 	.string	"Build cuda_13.0.r13.0/compiler.36424714_0"
        /*0030*/ 	.string	"-arch sm_100 -m 64 "



//--------------------- .note.nv.cuinfo           --------------------------
	.section	.note.nv.cuinfo,"",@"SHT_NOTE"
	.sectionflags	@"SHF_NOTE_NV_CUINFO"
        /*0018*/ 	.short	0x0002
        /*001a*/ 	.short	0x0064
        /*001c*/ 	.short	0x0082
	.zero		2


//--------------------- .nv.info                  --------------------------
	.section	.nv.info,"",@"SHT_CUDA_INFO"
	.align	4


	//----- nvinfo : EIATTR_REGCOUNT
	.align		4
        /*0000*/ 	.byte	0x04, 0x2f
        /*0002*/ 	.short	(.L_1 - .L_0)
	.align		4
.L_0:
        /*0004*/ 	.word	index@(_Z22temporal_conv3d_kernelPKfS0_S0_Pfiiiiiiiiiiiiiiiiii)
        /*0008*/ 	.word	0x0000001f


	//----- nvinfo : EIATTR_FRAME_SIZE
	.align		4
.L_1:
        /*000c*/ 	.byte	0x04, 0x11
        /*000e*/ 	.short	(.L_3 - .L_2)
	.align		4
.L_2:
        /*0010*/ 	.word	index@(_Z22temporal_conv3d_kernelPKfS0_S0_Pfiiiiiiiiiiiiiiiiii)
        /*0014*/ 	.word	0x00000000


	//----- nvinfo : EIATTR_REGCOUNT
	.align		4
.L_3:
        /*0018*/ 	.byte	0x04, 0x2f
        /*001a*/ 	.short	(.L_5 - .L_4)
	.align		4
.L_4:
        /*001c*/ 	.word	index@(_Z25temporal_conv3d_kernel_v2PKfS0_S0_Pfiiiiiiiiiiiiiiiiii)
        /*0020*/ 	.word	0x0000001f


	//----- nvinfo : EIATTR_FRAME_SIZE
	.align		4
.L_5:
        /*0024*/ 	.byte	0x04, 0x11
        /*0026*/ 	.short	(.L_7 - .L_6)
	.align		4
.L_6:
        /*0028*/ 	.word	index@(_Z25temporal_conv3d_kernel_v2PKfS0_S0_Pfiiiiiiiiiiiiiiiiii)
        /*002c*/ 	.word	0x00000000


	//----- nvinfo : EIATTR_MIN_STACK_SIZE
	.align		4
.L_7:
        /*0030*/ 	.byte	0x04, 0x12
        /*0032*/ 	.short	(.L_9 - .L_8)
	.align		4
.L_8:
        /*0034*/ 	.word	index@(_Z25temporal_conv3d_kernel_v2PKfS0_S0_Pfiiiiiiiiiiiiiiiiii)
        /*0038*/ 	.word	0x00000000


	//----- nvinfo : EIATTR_MIN_STACK_SIZE
	.align		4
.L_9:
        /*003c*/ 	.byte	0x04, 0x12
        /*003e*/ 	.short	(.L_11 - .L_10)
	.align		4
.L_10:
        /*0040*/ 	.word	index@(_Z22temporal_conv3d_kernelPKfS0_S0_Pfiiiiiiiiiiiiiiiiii)
        /*0044*/ 	.word	0x00000000
.L_11:


//--------------------- .nv.compat                --------------------------
	.section	.nv.compat,"",@"SHT_CUDA_COMPAT_INFO"
	.align	4
        /*0000*/ 	.byte	0x02, 0x09, 0x00, 0x00, 0x02, 0x02, 0x01, 0x00, 0x02, 0x05, 0x05, 0x00, 0x03, 0x07, 0x01, 0x01
        /*0010*/ 	.byte	0x02, 0x03, 0x00, 0x00, 0x02, 0x06, 0x01, 0x00, 0x04, 0x0b, 0x08, 0x00, 0x09, 0x00, 0x00, 0x00
        /*0020*/ 	.byte	0x00, 0x00, 0x00, 0x00


//--------------------- .nv.info._Z25temporal_conv3d_kernel_v2PKfS0_S0_Pfiiiiiiiiiiiiiiiiii --------------------------
	.section	.nv.info._Z25temporal_conv3d_kernel_v2PKfS0_S0_Pfiiiiiiiiiiiiiiiiii,"",@"SHT_CUDA_INFO"
	.sectionflags	@""
	.align	4


	//----- nvinfo : EIATTR_CUDA_API_VERSION
	.align		4
        /*0000*/ 	.byte	0x04, 0x37
        /*0002*/ 	.short	(.L_13 - .L_12)
.L_12:
        /*0004*/ 	.word	0x00000082


	//----- nvinfo : EIATTR_KPARAM_INFO
	.align		4
.L_13:
        /*0008*/ 	.byte	0x04, 0x17
        /*000a*/ 	.short	(.L_15 - .L_14)
.L_14:
        /*000c*/ 	.word	0x00000000
        /*0010*/ 	.short	0x0015
        /*0012*/ 	.short	0x0064
        /*0014*/ 	.byte	0x00, 0xf0, 0x11, 0x00


	//----- nvinfo : EIATTR_KPARAM_INFO
	.align		4
.L_15:
        /*0018*/ 	.byte	0x04, 0x17
        /*001a*/ 	.short	(.L_17 - .L_16)
.L_16:
        /*001c*/ 	.word	0x00000000
        /*0020*/ 	.short	0x0014
        /*0022*/ 	.short	0x0060
        /*0024*/ 	.byte	0x00, 0xf0, 0x11, 0x00


	//----- nvinfo : EIATTR_KPARAM_INFO
	.align		4
.L_17:
        /*0028*/ 	.byte	0x04, 0x17
        /*002a*/ 	.short	(.L_19 - .L_18)
.L_18:
        /*002c*/ 	.word	0x00000000
        /*0030*/ 	.short	0x0013
        /*0032*/ 	.short	0x005c
        /*0034*/ 	.byte	0x00, 0xf0, 0x11, 0x00


	//----- nvinfo : EIATTR_KPARAM_INFO
	.align		4
.L_19:
        /*0038*/ 	.byte	0x04, 0x17
        /*003a*/ 	.short	(.L_21 - .L_20)
.L_20:
        /*003c*/ 	.word	0x00000000
        /*0040*/ 	.short	0x0012
        /*0042*/ 	.short	0x0058
        /*0044*/ 	.byte	0x00, 0xf0, 0x11, 0x00


	//----- nvinfo : EIATTR_KPARAM_INFO
	.align		4
.L_21:
        /*0048*/ 	.byte	0x04, 0x17
        /*004a*/ 	.short	(.L_23 - .L_22)
.L_22:
        /*004c*/ 	.word	0x00000000
        /*0050*/ 	.short	0x0011
        /*0052*/ 	.short	0x0054
        /*0054*/ 	.byte	0x00, 0xf0, 0x11, 0x00


	//----- nvinfo : EIATTR_KPARAM_INFO
	.align		4
.L_23:
        /*0058*/ 	.byte	0x04, 0x17
        /*005a*/ 	.short	(.L_25 - .L_24)
.L_24:
        /*005c*/ 	.word	0x00000000
        /*0060*/ 	.short	0x0010
        /*0062*/ 	.short	0x0050
        /*0064*/ 	.byte	0x00, 0xf0, 0x11, 0x00


	//----- nvinfo : EIATTR_KPARAM_INFO
	.align		4
.L_25:
        /*0068*/ 	.byte	0x04, 0x17
        /*006a*/ 	.short	(.L_27 - .L_26)
.L_26:
        /*006c*/ 	.word	0x00000000
        /*0070*/ 	.short	0x000f
        /*0072*/ 	.short	0x004c
        /*0074*/ 	.byte	0x00, 0xf0, 0x11, 0x00


	//----- nvinfo : EIATTR_KPARAM_INFO
	.align		4
.L_27:
        /*0078*/ 	.byte	0x04, 0x17
        /*007a*/ 	.short	(.L_29 - .L_28)
.L_28:
        /*007c*/ 	.word	0x00000000
        /*0080*/ 	.short	0x000e
        /*0082*/ 	.short	0x0048
        /*0084*/ 	.byte	0x00, 0xf0, 0x11, 0x00


	//----- nvinfo : EIATTR_KPARAM_INFO
	.align		4
.L_29:
        /*0088*/ 	.byte	0x04, 0x17
        /*008a*/ 	.short	(.L_31 - .L_30)
.L_30:
        /*008c*/ 	.word	0x00000000
        /*0090*/ 	.short	0x000d
        /*0092*/ 	.short	0x0044
        /*0094*/ 	.byte	0x00, 0xf0, 0x11, 0x00


	//----- nvinfo : EIATTR_KPARAM_INFO
	.align		4
.L_31:
        /*0098*/ 	.byte	0x04, 0x17
        /*009a*/ 	.short	(.L_33 - .L_32)
.L_32:
        /*009c*/ 	.word	0x00000000
        /*00a0*/ 	.short	0x000c
        /*00a2*/ 	.short	0x0040
        /*00a4*/ 	.byte	0x00, 0xf0, 0x11, 0x00


	//----- nvinfo : EIATTR_KPARAM_INFO
	.align		4
.L_33:
        /*00a8*/ 	.byte	0x04, 0x17
        /*00aa*/ 	.short	(.L_35 - .L_34)
.L_34:
        /*00ac*/ 	.word	0x00000000
        /*00b0*/ 	.short	0x000b
        /*00b2*/ 	.short	0x003c
        /*00b4*/ 	.byte	0x00, 0xf0, 0x11, 0x00


	//----- nvinfo : EIATTR_KPARAM_INFO
	.align		4
.L_35:
        /*00b8*/ 	.byte	0x04, 0x17
        /*00ba*/ 	.short	(.L_37 - .L_36)
.L_36:
        /*00bc*/ 	.word	0x00000000
        /*00c0*/ 	.short	0x000a
        /*00c2*/ 	.short	0x0038
        /*00c4*/ 	.byte	0x00, 0xf0, 0x11, 0x00


	//----- nvinfo : EIATTR_KPARAM_INFO
	.align		4
.L_37:
        /*00c8*/ 	.byte	0x04, 0x17
        /*00ca*/ 	.short	(.L_39 - .L_38)
.L_38:
        /*00cc*/ 	.word	0x00000000
        /*00d0*/ 	.short	0x0009
        /*00d2*/ 	.short	0x0034
        /*00d4*/ 	.byte	0x00, 0xf0, 0x11, 0x00


	//----- nvinfo : EIATTR_KPARAM_INFO
	.align		4
.L_39:
        /*00d8*/ 	.byte	0x04, 0x17
        /*00da*/ 	.short	(.L_41 - .L_40)
.L_40:
        /*00dc*/ 	.word	0x00000000
        /*00e0*/ 	.short	0x0008
        /*00e2*/ 	.short	0x0030
        /*00e4*/ 	.byte	0x00, 0xf0, 0x11, 0x00


	//----- nvinfo : EIATTR_KPARAM_INFO
	.align		4
.L_41:
        /*00e8*/ 	.byte	0x04, 0x17
        /*00ea*/ 	.short	(.L_43 - .L_42)
.L_42:
        /*00ec*/ 	.word	0x00000000
        /*00f0*/ 	.short	0x0007
        /*00f2*/ 	.short	0x002c
        /*00f4*/ 	.byte	0x00, 0xf0, 0x11, 0x00


	//----- nvinfo : EIATTR_KPARAM_INFO
	.align		4
.L_43:
        /*00f8*/ 	.byte	0x04, 0x17
        /*00fa*/ 	.short	(.L_45 - .L_44)
.L_44:
        /*00fc*/ 	.word	0x00000000
        /*0100*/ 	.short	0x0006
        /*0102*/ 	.short	0x0028
        /*0104*/ 	.byte	0x00, 0xf0, 0x11, 0x00


	//----- nvinfo : EIATTR_KPARAM_INFO
	.align		4
.L_45:
        /*0108*/ 	.byte	0x04, 0x17
        /*010a*/ 	.short	(.L_47 - .L_46)
.L_46:
        /*010c*/ 	.word	0x00000000
        /*0110*/ 	.short	0x0005
        /*0112*/ 	.short	0x0024
        /*0114*/ 	.byte	0x00, 0xf0, 0x11, 0x00


	//----- nvinfo : EIATTR_KPARAM_INFO
	.align		4
.L_47:
        /*0118*/ 	.byte	0x04, 0x17
        /*011a*/ 	.short	(.L_49 - .L_48)
.L_48:
        /*011c*/ 	.word	0x00000000
        /*0120*/ 	.short	0x0004
        /*0122*/ 	.short	0x0020
        /*0124*/ 	.byte	0x00, 0xf0, 0x11, 0x00


	//----- nvinfo : EIATTR_KPARAM_INFO
	.align		4
.L_49:
        /*0128*/ 	.byte	0x04, 0x17
        /*012a*/ 	.short	(.L_51 - .L_50)
.L_50:
        /*012c*/ 	.word	0x00000000
        /*0130*/ 	.short	0x0003
        /*0132*/ 	.short	0x0018
        /*0134*/ 	.byte	0x00, 0xf5, 0x21, 0x00


	//----- nvinfo : EIATTR_KPARAM_INFO
	.align		4
.L_51:
        /*0138*/ 	.byte	0x04, 0x17
        /*013a*/ 	.short	(.L_53 - .L_52)
.L_52:
        /*013c*/ 	.word	0x00000000
        /*0140*/ 	.short	0x0002
        /*0142*/ 	.short	0x0010
        /*0144*/ 	.byte	0x00, 0xf5, 0x21, 0x00


	//----- nvinfo : EIATTR_KPARAM_INFO
	.align		4
.L_53:
        /*0148*/ 	.byte	0x04, 0x17
        /*014a*/ 	.short	(.L_55 - .L_54)
.L_54:
        /*014c*/ 	.word	0x00000000
        /*0150*/ 	.short	0x0001
        /*0152*/ 	.short	0x0008
        /*0154*/ 	.byte	0x00, 0xf5, 0x21, 0x00


	//----- nvinfo : EIATTR_KPARAM_INFO
	.align		4
.L_55:
        /*0158*/ 	.byte	0x04, 0x17
        /*015a*/ 	.short	(.L_57 - .L_56)
.L_56:
        /*015c*/ 	.word	0x00000000
        /*0160*/ 	.short	0x0000
        /*0162*/ 	.short	0x0000
        /*0164*/ 	.byte	0x00, 0xf5, 0x21, 0x00


	//----- nvinfo : EIATTR_SPARSE_MMA_MASK
	.align		4
.L_57:
        /*0168*/ 	.byte	0x03, 0x50
        /*016a*/ 	.short	0x0000


	//----- nvinfo : EIATTR_MAXREG_COUNT
	.align		4
        /*016c*/ 	.byte	0x03, 0x1b
        /*016e*/ 	.short	0x00ff


	//----- nvinfo : EIATTR_NUM_BARRIERS
	.align		4
        /*0170*/ 	.byte	0x02, 0x4c
        /*0172*/ 	.byte	0x01
	.zero		1


	//----- nvinfo : EIATTR_MERCURY_ISA_VERSION
	.align		4
        /*0174*/ 	.byte	0x03, 0x5f
        /*0176*/ 	.short	0x0101


	//----- nvinfo : EIATTR_VRC_CTA_INIT_COUNT
	.align		4
        /*0178*/ 	.byte	0x02, 0x4a
	.zero		1
	.zero		1


	//----- nvinfo : EIATTR_EXIT_INSTR_OFFSETS
	.align		4
        /*017c*/ 	.byte	0x04, 0x1c
        /*017e*/ 	.short	(.L_59 - .L_58)


	//   ....[0]....
.L_58:
        /*0180*/ 	.word	0x000003d0


	//   ....[1]....
        /*0184*/ 	.word	0x000017d0


	//----- nvinfo : EIATTR_CRS_STACK_SIZE
	.align		4
.L_59:
        /*0188*/ 	.byte	0x04, 0x1e
        /*018a*/ 	.short	(.L_61 - .L_60)
.L_60:
        /*018c*/ 	.word	0x00000000


	//----- nvinfo : EIATTR_CBANK_PARAM_SIZE
	.align		4
.L_61:
        /*0190*/ 	.byte	0x03, 0x19
        /*0192*/ 	.short	0x0068


	//----- nvinfo : EIATTR_PARAM_CBANK
	.align		4
        /*0194*/ 	.byte	0x04, 0x0a
        /*0196*/ 	.short	(.L_63 - .L_62)
	.align		4
.L_62:
        /*0198*/ 	.word	index@(.nv.constant0._Z25temporal_conv3d_kernel_v2PKfS0_S0_Pfiiiiiiiiiiiiiiiiii)
        /*019c*/ 	.short	0x0380
        /*019e*/ 	.short	0x0068


	//----- nvinfo : EIATTR_SW_WAR
	.align		4
.L_63:
        /*01a0*/ 	.byte	0x04, 0x36
        /*01a2*/ 	.short	(.L_65 - .L_64)
.L_64:
        /*01a4*/ 	.word	0x00000008
.L_65:


//--------------------- .nv.info._Z22temporal_conv3d_kernelPKfS0_S0_Pfiiiiiiiiiiiiiiiiii --------------------------
	.section	.nv.info._Z22temporal_conv3d_kernelPKfS0_S0_Pfiiiiiiiiiiiiiiiiii,"",@"SHT_CUDA_INFO"
	.sectionflags	@""
	.align	4


	//----- nvinfo : EIATTR_CUDA_API_VERSION
	.align		4
        /*0000*/ 	.byte	0x04, 0x37
        /*0002*/ 	.short	(.L_67 - .L_66)
.L_66:
        /*0004*/ 	.word	0x00000082


	//----- nvinfo : EIATTR_KPARAM_INFO
	.align		4
.L_67:
        /*0008*/ 	.byte	0x04, 0x17
        /*000a*/ 	.short	(.L_69 - .L_68)
.L_68:
        /*000c*/ 	.word	0x00000000
        /*0010*/ 	.short	0x0015
        /*0012*/ 	.short	0x0064
        /*0014*/ 	.byte	0x00, 0xf0, 0x11, 0x00


	//----- nvinfo : EIATTR_KPARAM_INFO
	.align		4
.L_69:
        /*0018*/ 	.byte	0x04, 0x17
        /*001a*/ 	.short	(.L_71 - .L_70)
.L_70:
        /*001c*/ 	.word	0x00000000
        /*0020*/ 	.short	0x0014
        /*0022*/ 	.short	0x0060
        /*0024*/ 	.byte	0x00, 0xf0, 0x11, 0x00


	//----- nvinfo : EIATTR_KPARAM_INFO
	.align		4
.L_71:
        /*0028*/ 	.byte	0x04, 0x17
        /*002a*/ 	.short	(.L_73 - .L_72)
.L_72:
        /*002c*/ 	.word	0x00000000
        /*0030*/ 	.short	0x0013
        /*0032*/ 	.short	0x005c
        /*0034*/ 	.byte	0x00, 0xf0, 0x11, 0x00


	//----- nvinfo : EIATTR_KPARAM_INFO
	.align		4
.L_73:
        /*0038*/ 	.byte	0x04, 0x17
        /*003a*/ 	.short	(.L_75 - .L_74)
.L_74:
        /*003c*/ 	.word	0x00000000
        /*0040*/ 	.short	0x0012
        /*0042*/ 	.short	0x0058
        /*0044*/ 	.byte	0x00, 0xf0, 0x11, 0x00


	//----- nvinfo : EIATTR_KPARAM_INFO
	.align		4
.L_75:
        /*0048*/ 	.byte	0x04, 0x17
        /*004a*/ 	.short	(.L_77 - .L_76)
.L_76:
        /*004c*/ 	.word	0x00000000
        /*0050*/ 	.short	0x0011
        /*0052*/ 	.short	0x0054
        /*0054*/ 	.byte	0x00, 0xf0, 0x11, 0x00


	//----- nvinfo : EIATTR_KPARAM_INFO
	.align		4
.L_77:
        /*0058*/ 	.byte	0x04, 0x17
        /*005a*/ 	.short	(.L_79 - .L_78)
.L_78:
        /*005c*/ 	.word	0x00000000
        /*0060*/ 	.short	0x0010
        /*0062*/ 	.short	0x0050
        /*0064*/ 	.byte	0x00, 0xf0, 0x11, 0x00


	//----- nvinfo : EIATTR_KPARAM_INFO
	.align		4
.L_79:
        /*0068*/ 	.byte	0x04, 0x17
        /*006a*/ 	.short	(.L_81 - .L_80)
.L_80:
        /*006c*/ 	.word	0x00000000
        /*0070*/ 	.short	0x000f
        /*0072*/ 	.short	0x004c
        /*0074*/ 	.byte	0x00, 0xf0, 0x11, 0x00


	//----- nvinfo : EIATTR_KPARAM_INFO
	.align		4
.L_81:
        /*0078*/ 	.byte	0x04, 0x17
        /*007a*/ 	.short	(.L_83 - .L_82)
.L_82:
        /*007c*/ 	.word	0x00000000
        /*0080*/ 	.short	0x000e
        /*0082*/ 	.short	0x0048
        /*0084*/ 	.byte	0x00, 0xf0, 0x11, 0x00


	//----- nvinfo : EIATTR_KPARAM_INFO
	.align		4
.L_83:
        /*0088*/ 	.byte	0x04, 0x17
        /*008a*/ 	.short	(.L_85 - .L_84)
.L_84:
        /*008c*/ 	.word	0x00000000
        /*0090*/ 	.short	0x000d
        /*0092*/ 	.short	0x0044
        /*0094*/ 	.byte	0x00, 0xf0, 0x11, 0x00


	//----- nvinfo : EIATTR_KPARAM_INFO
	.align		4
.L_85:
        /*0098*/ 	.byte	0x04, 0x17
        /*009a*/ 	.short	(.L_87 - .L_86)
.L_86:
        /*009c*/ 	.word	0x00000000
        /*00a0*/ 	.short	0x000c
        /*00a2*/ 	.short	0x0040
        /*00a4*/ 	.byte	0x00, 0xf0, 0x11, 0x00


	//----- nvinfo : EIATTR_KPARAM_INFO
	.align		4
.L_87:
        /*00a8*/ 	.byte	0x04, 0x17
        /*00aa*/ 	.short	(.L_89 - .L_88)
.L_88:
        /*00ac*/ 	.word	0x00000000
        /*00b0*/ 	.short	0x000b
        /*00b2*/ 	.short	0x003c
        /*00b4*/ 	.byte	0x00, 0xf0, 0x11, 0x00


	//----- nvinfo : EIATTR_KPARAM_INFO
	.align		4
.L_89:
        /*00b8*/ 	.byte	0x04, 0x17
        /*00ba*/ 	.short	(.L_91 - .L_90)
.L_90:
        /*00bc*/ 	.word	0x00000000
        /*00c0*/ 	.short	0x000a
        /*00c2*/ 	.short	0x0038
        /*00c4*/ 	.byte	0x00, 0xf0, 0x11, 0x00


	//----- nvinfo : EIATTR_KPARAM_INFO
	.align		4
.L_91:
        /*00c8*/ 	.byte	0x04, 0x17
        /*00ca*/ 	.short	(.L_93 - .L_92)
.L_92:
        /*00cc*/ 	.word	0x00000000
        /*00d0*/ 	.short	0x0009
        /*00d2*/ 	.short	0x0034
        /*00d4*/ 	.byte	0x00, 0xf0, 0x11, 0x00


	//----- nvinfo : EIATTR_KPARAM_INFO
	.align		4
.L_93:
        /*00d8*/ 	.byte	0x04, 0x17
        /*00da*/ 	.short	(.L_95 - .L_94)
.L_94:
        /*00dc*/ 	.word	0x00000000
        /*00e0*/ 	.short	0x0008
        /*00e2*/ 	.short	0x0030
        /*00e4*/ 	.byte	0x00, 0xf0, 0x11, 0x00


	//----- nvinfo : EIATTR_KPARAM_INFO
	.align		4
.L_95:
        /*00e8*/ 	.byte	0x04, 0x17
        /*00ea*/ 	.short	(.L_97 - .L_96)
.L_96:
        /*00ec*/ 	.word	0x00000000
        /*00f0*/ 	.short	0x0007
        /*00f2*/ 	.short	0x002c
        /*00f4*/ 	.byte	0x00, 0xf0, 0x11, 0x00


	//----- nvinfo : EIATTR_KPARAM_INFO
	.align		4
.L_97:
        /*00f8*/ 	.byte	0x04, 0x17
        /*00fa*/ 	.short	(.L_99 - .L_98)
.L_98:
        /*00fc*/ 	.word	0x00000000
        /*0100*/ 	.short	0x0006
        /*0102*/ 	.short	0x0028
        /*0104*/ 	.byte	0x00, 0xf0, 0x11, 0x00


	//----- nvinfo : EIATTR_KPARAM_INFO
	.align		4
.L_99:
        /*0108*/ 	.byte	0x04, 0x17
        /*010a*/ 	.short	(.L_101 - .L_100)
.L_100:
        /*010c*/ 	.word	0x00000000
        /*0110*/ 	.short	0x0005
        /*0112*/ 	.short	0x0024
        /*0114*/ 	.byte	0x00, 0xf0, 0x11, 0x00


	//----- nvinfo : EIATTR_KPARAM_INFO
	.align		4
.L_101:
        /*0118*/ 	.byte	0x04, 0x17
        /*011a*/ 	.short	(.L_103 - .L_102)
.L_102:
        /*011c*/ 	.word	0x00000000
        /*0120*/ 	.short	0x0004
        /*0122*/ 	.short	0x0020
        /*0124*/ 	.byte	0x00, 0xf0, 0x11, 0x00


	//----- nvinfo : EIATTR_KPARAM_INFO
	.align		4
.L_103:
        /*0128*/ 	.byte	0x04, 0x17
        /*012a*/ 	.short	(.L_105 - .L_104)
.L_104:
        /*012c*/ 	.word	0x00000000
        /*0130*/ 	.short	0x0003
        /*0132*/ 	.short	0x0018
        /*0134*/ 	.byte	0x00, 0xf5, 0x21, 0x00


	//----- nvinfo : EIATTR_KPARAM_INFO
	.align		4
.L_105:
        /*0138*/ 	.byte	0x04, 0x17
        /*013a*/ 	.short	(.L_107 - .L_106)
.L_106:
        /*013c*/ 	.word	0x00000000
        /*0140*/ 	.short	0x0002
        /*0142*/ 	.short	0x0010
        /*0144*/ 	.byte	0x00, 0xf5, 0x21, 0x00


	//----- nvinfo : EIATTR_KPARAM_INFO
	.align		4
.L_107:
        /*0148*/ 	.byte	0x04, 0x17
        /*014a*/ 	.short	(.L_109 - .L_108)
.L_108:
        /*014c*/ 	.word	0x00000000
        /*0150*/ 	.short	0x0001
        /*0152*/ 	.short	0x0008
        /*0154*/ 	.byte	0x00, 0xf5, 0x21, 0x00


	//----- nvinfo : EIATTR_KPARAM_INFO
	.align		4
.L_109:
        /*0158*/ 	.byte	0x04, 0x17
        /*015a*/ 	.short	(.L_111 - .L_110)
.L_110:
        /*015c*/ 	.word	0x00000000
        /*0160*/ 	.short	0x0000
        /*0162*/ 	.short	0x0000
        /*0164*/ 	.byte	0x00, 0xf5, 0x21, 0x00


	//----- nvinfo : EIATTR_SPARSE_MMA_MASK
	.align		4
.L_111:
        /*0168*/ 	.byte	0x03, 0x50
        /*016a*/ 	.short	0x0000


	//----- nvinfo : EIATTR_MAXREG_COUNT
	.align		4
        /*016c*/ 	.byte	0x03, 0x1b
        /*016e*/ 	.short	0x00ff


	//----- nvinfo : EIATTR_MERCURY_ISA_VERSION
	.align		4
        /*0170*/ 	.byte	0x03, 0x5f
        /*0172*/ 	.short	0x0101


	//----- nvinfo : EIATTR_VRC_CTA_INIT_COUNT
	.align		4
        /*0174*/ 	.byte	0x02, 0x4a
	.zero		1
	.zero		1


	//----- nvinfo : EIATTR_EXIT_INSTR_OFFSETS
	.align		4
        /*0178*/ 	.byte	0x04, 0x1c
        /*017a*/ 	.short	(.L_113 - .L_112)


	//   ....[0]....
.L_112:
        /*017c*/ 	.word	0x000003d0


	//   ....[1]....
        /*0180*/ 	.word	0x00001270


	//----- nvinfo : EIATTR_INDIRECT_BRANCH_TARGETS
	.align		4
.L_113:
        /*0184*/ 	.byte	0x04, 0x34
        /*0186*/ 	.short	(.L_115 - .L_114)


	//   ....[0]....
.L_114:
        /*0188*/ 	.word	.L_x_32@srel
        /*018c*/ 	.short	0x0
        /*018e*/ 	.short	0x0
        /*0190*/ 	.word	0x3
        /*0194*/ 	.word	.L_x_29@srel
        /*0198*/ 	.word	.L_x_39@srel
        /*019c*/ 	.word	.L_x_40@srel


	//----- nvinfo : EIATTR_CRS_STACK_SIZE
	.align		4
.L_115:
        /*01a0*/ 	.byte	0x04, 0x1e
        /*01a2*/ 	.short	(.L_117 - .L_116)
.L_116:
        /*01a4*/ 	.word	0x00000000


	//----- nvinfo : EIATTR_CBANK_PARAM_SIZE
	.align		4
.L_117:
        /*01a8*/ 	.byte	0x03, 0x19
        /*01aa*/ 	.short	0x0068


	//----- nvinfo : EIATTR_PARAM_CBANK
	.align		4
        /*01ac*/ 	.byte	0x04, 0x0a
        /*01ae*/ 	.short	(.L_119 - .L_118)
	.align		4
.L_118:
        /*01b0*/ 	.word	index@(.nv.constant0._Z22temporal_conv3d_kernelPKfS0_S0_Pfiiiiiiiiiiiiiiiiii)
        /*01b4*/ 	.short	0x0380
        /*01b6*/ 	.short	0x0068


	//----- nvinfo : EIATTR_SW_WAR
	.align		4
.L_119:
        /*01b8*/ 	.byte	0x04, 0x36
        /*01ba*/ 	.short	(.L_121 - .L_120)
.L_120:
        /*01bc*/ 	.word	0x00000008
.L_121:


//--------------------- .nv.callgraph             --------------------------
	.section	.nv.callgraph,"",@"SHT_CUDA_CALLGRAPH"
	.align	4
	.sectionentsize	8
	.align		4
        /*0000*/ 	.word	0x00000000
	.align		4
        /*0004*/ 	.word	0xffffffff
	.align		4
        /*0008*/ 	.word	0x00000000
	.align		4
        /*000c*/ 	.word	0xfffffffe
	.align		4
        /*0010*/ 	.word	0x00000000
	.align		4
        /*0014*/ 	.word	0xfffffffd
	.align		4
        /*0018*/ 	.word	0x00000000
	.align		4
        /*001c*/ 	.word	0xfffffffc


//--------------------- .nv.constant2._Z22temporal_conv3d_kernelPKfS0_S0_Pfiiiiiiiiiiiiiiiiii --------------------------
	.section	.nv.constant2._Z22temporal_conv3d_kernelPKfS0_S0_Pfiiiiiiiiiiiiiiiiii,"a",@progbits
	.sectionflags	@""
	.align	4
.nv.constant2._Z22temporal_conv3d_kernelPKfS0_S0_Pfiiiiiiiiiiiiiiiiii:
        /*0000*/ 	.byte	0xb0, 0x10, 0x00, 0x00, 0xb0, 0x0f, 0x00, 0x00, 0x70, 0x0e, 0x00, 0x00


//--------------------- .text._Z25temporal_conv3d_kernel_v2PKfS0_S0_Pfiiiiiiiiiiiiiiiiii --------------------------
	.section	.text._Z25temporal_conv3d_kernel_v2PKfS0_S0_Pfiiiiiiiiiiiiiiiiii,"ax",@progbits
	.align	128
        .global         _Z25temporal_conv3d_kernel_v2PKfS0_S0_Pfiiiiiiiiiiiiiiiiii
        .type           _Z25temporal_conv3d_kernel_v2PKfS0_S0_Pfiiiiiiiiiiiiiiiiii,@function
        .size           _Z25temporal_conv3d_kernel_v2PKfS0_S0_Pfiiiiiiiiiiiiiiiiii,(.L_x_41 - _Z25temporal_conv3d_kernel_v2PKfS0_S0_Pfiiiiiiiiiiiiiiiiii)
        .other          _Z25temporal_conv3d_kernel_v2PKfS0_S0_Pfiiiiiiiiiiiiiiiiii,@"STO_CUDA_ENTRY STV_DEFAULT"
_Z25temporal_conv3d_kernel_v2PKfS0_S0_Pfiiiiiiiiiiiiiiiiii:
.text._Z25temporal_conv3d_kernel_v2PKfS0_S0_Pfiiiiiiiiiiiiiiiiii:
[----:B------:R-:W-:Y:S08]  /*0000*/  LDC R1, c[0x0][0x37c] ;  /* 0x0000df00ff017b82 */ /* 0x000ff00000000800 */
[----:B------:R-:W0:Y:S01]  /*0010*/  LDC R7, c[0x0][0x3b8] ;  /* 0x0000ee00ff077b82 */ /* 0x000e220000000800 */
[----:B------:R-:W1:Y:S01]  /*0020*/  S2R R13, SR_TID.Y ;  /* 0x00000000000d7919 */ /* 0x000e620000002200 */
[----:B------:R-:W2:Y:S01]  /*0030*/  LDCU UR7, c[0x0][0x3bc] ;  /* 0x00007780ff0777ac */ /* 0x000ea20008000800 */
[----:B------:R-:W3:Y:S05]  /*0040*/  LDCU UR8, c[0x0][0x3c0] ;  /* 0x00007800ff0877ac */ /* 0x000eea0008000800 */
[----:B------:R-:W4:Y:S01]  /*0050*/  LDC R6, c[0x0][0x3a8] ;  /* 0x0000ea00ff067b82 */ /* 0x000f220000000800 */
[----:B------:R-:W5:Y:S07]  /*0060*/  LDCU UR9, c[0x0][0x3a0] ;  /* 0x00007400ff0977ac */ /* 0x000f6e0008000800 */
[----:B------:R-:W2:Y:S01]  /*0070*/  S2UR UR6, SR_CTAID.Z ;  /* 0x00000000000679c3 */ /* 0x000ea20000002700 */
[----:B0-----:R-:W0:Y:S01]  /*0080*/  I2F.U32.RP R0, R7 ;  /* 0x0000000700007306 */ /* 0x001e220000209000 */
[----:B------:R-:W-:-:S06]  /*0090*/  ISETP.NE.U32.AND P2, PT, R7, RZ, PT ;  /* 0x000000ff0700720c */ /* 0x000fcc0003f45070 */
[----:B------:R-:W1:Y:S01]  /*00a0*/  S2UR UR5, SR_CTAID.Y ;  /* 0x00000000000579c3 */ /* 0x000e620000002600 */
[----:B----4-:R-:W-:-:S07]  /*00b0*/  IABS R9, R6 ;  /* 0x0000000600097213 */ /* 0x010fce0000000000 */
[----:B------:R-:W4:Y:S01]  /*00c0*/  S2UR UR4, SR_CTAID.X ;  /* 0x00000000000479c3 */ /* 0x000f220000002500 */
[----:B------:R-:W3:Y:S08]  /*00d0*/  I2F.RP R8, R9 ;  /* 0x0000000900087306 */ /* 0x000ef00000209400 */
[----:B0-----:R-:W0:Y:S08]  /*00e0*/  MUFU.RCP R0, R0 ;  /* 0x0000000000007308 */ /* 0x001e300000001000 */
[----:B---3--:R-:W-:Y:S01]  /*00f0*/  MUFU.RCP R8, R8 ;  /* 0x0000000800087308 */ /* 0x008fe20000001000 */
[----:B0-----:R-:W-:-:S07]  /*0100*/  VIADD R2, R0, 0xffffffe ;  /* 0x0ffffffe00027836 */ /* 0x001fce0000000000 */
[----:B------:R0:W3:Y:S02]  /*0110*/  F2I.FTZ.U32.TRUNC.NTZ R3, R2 ;  /* 0x0000000200037305 */ /* 0x0000e4000021f000 */
[----:B0-----:R-:W-:Y:S02]  /*0120*/  IMAD.MOV.U32 R2, RZ, RZ, RZ ;  /* 0x000000ffff027224 */ /* 0x001fe400078e00ff */
[----:B---3--:R-:W-:-:S04]  /*0130*/  IMAD.MOV R4, RZ, RZ, -R3 ;  /* 0x000000ffff047224 */ /* 0x008fc800078e0a03 */
[----:B------:R-:W-:Y:S02]  /*0140*/  IMAD R5, R4, R7, RZ ;  /* 0x0000000704057224 */ /* 0x000fe400078e02ff */
[----:B------:R-:W-:Y:S02]  /*0150*/  VIADD R4, R8, 0xffffffe ;  /* 0x0ffffffe08047836 */ /* 0x000fe40000000000 */
[----:B------:R-:W-:Y:S02]  /*0160*/  IMAD.HI.U32 R3, R3, R5, R2 ;  /* 0x0000000503037227 */ /* 0x000fe400078e0002 */
[----:B------:R0:W3:Y:S04]  /*0170*/  F2I.FTZ.U32.TRUNC.NTZ R5, R4 ;  /* 0x0000000400057305 */ /* 0x0000e8000021f000 */
[----:B--2---:R-:W-:-:S05]  /*0180*/  IMAD.HI.U32 R3, R3, UR6, RZ ;  /* 0x0000000603037c27 */ /* 0x004fca000f8e00ff */
[----:B------:R-:W-:Y:S01]  /*0190*/  IADD3 R0, PT, PT, -R3, RZ, RZ ;  /* 0x000000ff03007210 */ /* 0x000fe20007ffe1ff */
[----:B0-----:R-:W-:-:S04]  /*01a0*/  IMAD.MOV.U32 R4, RZ, RZ, RZ ;  /* 0x000000ffff047224 */ /* 0x001fc800078e00ff */
[----:B------:R-:W-:-:S05]  /*01b0*/  IMAD R0, R7, R0, UR6 ;  /* 0x0000000607007e24 */ /* 0x000fca000f8e0200 */
[----:B------:R-:W-:-:S13]  /*01c0*/  ISETP.GE.U32.AND P0, PT, R0, R7, PT ;  /* 0x000000070000720c */ /* 0x000fda0003f06070 */
[----:B------:R-:W-:Y:S02]  /*01d0*/  @P0 IMAD.IADD R0, R0, 0x1, -R7 ;  /* 0x0000000100000824 */ /* 0x000fe400078e0a07 */
[----:B------:R-:W-:-:S03]  /*01e0*/  @P0 VIADD R3, R3, 0x1 ;  /* 0x0000000103030836 */ /* 0x000fc60000000000 */
[----:B------:R-:W-:Y:S02]  /*01f0*/  ISETP.GE.U32.AND P1, PT, R0, R7, PT ;  /* 0x000000070000720c */ /* 0x000fe40003f26070 */
[----:B---3--:R-:W-:-:S05]  /*0200*/  IADD3 R0, PT, PT, RZ, -R5, RZ ;  /* 0x80000005ff007210 */ /* 0x008fca0007ffe0ff */
[----:B------:R-:W-:-:S04]  /*0210*/  IMAD R11, R0, R9, RZ ;  /* 0x00000009000b7224 */ /* 0x000fc800078e02ff */
[----:B------:R-:W-:Y:S02]  /*0220*/  IMAD.HI.U32 R4, R5, R11, R4 ;  /* 0x0000000b05047227 */ /* 0x000fe400078e0004 */
[----:B------:R-:W4:Y:S02]  /*0230*/  LDC R11, c[0x0][0x360] ;  /* 0x0000d800ff0b7b82 */ /* 0x000f240000000800 */
[----:B------:R-:W-:Y:S01]  /*0240*/  @P1 VIADD R3, R3, 0x1 ;  /* 0x0000000103031836 */ /* 0x000fe20000000000 */
[----:B------:R-:W-:-:S04]  /*0250*/  @!P2 LOP3.LUT R3, RZ, R7, RZ, 0x33, !PT ;  /* 0x00000007ff03a212 */ /* 0x000fc800078e33ff */
[----:B------:R-:W-:Y:S01]  /*0260*/  IABS R0, R3 ;  /* 0x0000000300007213 */ /* 0x000fe20000000000 */
[----:B------:R-:W1:Y:S04]  /*0270*/  LDC R12, c[0x0][0x364] ;  /* 0x0000d900ff0c7b82 */ /* 0x000e680000000800 */
[----:B------:R-:W-:-:S04]  /*0280*/  IMAD.HI.U32 R10, R4, R0, RZ ;  /* 0x00000000040a7227 */ /* 0x000fc800078e00ff */
[----:B------:R-:W-:-:S04]  /*0290*/  IMAD.MOV R2, RZ, RZ, -R10 ;  /* 0x000000ffff027224 */ /* 0x000fc800078e0a0a */
[C---:B------:R-:W-:Y:S02]  /*02a0*/  IMAD R0, R9.reuse, R2, R0 ;  /* 0x0000000209007224 */ /* 0x040fe400078e0200 */
[----:B------:R-:W4:Y:S03]  /*02b0*/  S2R R2, SR_TID.X ;  /* 0x0000000000027919 */ /* 0x000f260000002100 */
[----:B------:R-:W-:-:S13]  /*02c0*/  ISETP.GT.U32.AND P1, PT, R9, R0, PT ;  /* 0x000000000900720c */ /* 0x000fda0003f24070 */
[-C--:B------:R-:W-:Y:S01]  /*02d0*/  @!P1 IADD3 R0, PT, PT, R0, -R9.reuse, RZ ;  /* 0x8000000900009210 */ /* 0x080fe20007ffe0ff */
[----:B------:R-:W-:Y:S01]  /*02e0*/  @!P1 VIADD R10, R10, 0x1 ;  /* 0x000000010a0a9836 */ /* 0x000fe20000000000 */
[----:B------:R-:W-:Y:S02]  /*02f0*/  ISETP.NE.AND P1, PT, R6, RZ, PT ;  /* 0x000000ff0600720c */ /* 0x000fe40003f25270 */
[----:B------:R-:W-:Y:S01]  /*0300*/  ISETP.GE.U32.AND P0, PT, R0, R9, PT ;  /* 0x000000090000720c */ /* 0x000fe20003f06070 */
[----:B-1----:R-:W-:Y:S01]  /*0310*/  IMAD R9, R12, UR5, R13 ;  /* 0x000000050c097c24 */ /* 0x002fe2000f8e020d */
[----:B------:R-:W-:-:S04]  /*0320*/  LOP3.LUT R0, R3, R6, RZ, 0x3c, !PT ;  /* 0x0000000603007212 */ /* 0x000fc800078e3cff */
[----:B------:R-:W-:Y:S02]  /*0330*/  ISETP.GE.AND P2, PT, R0, RZ, PT ;  /* 0x000000ff0000720c */ /* 0x000fe40003f46270 */
[----:B------:R-:W-:Y:S01]  /*0340*/  IADD3 R0, PT, PT, -R3, RZ, RZ ;  /* 0x000000ff03007210 */ /* 0x000fe20007ffe1ff */
[----:B----4-:R-:W-:-:S04]  /*0350*/  IMAD R8, R11, UR4, R2 ;  /* 0x000000040b087c24 */ /* 0x010fc8000f8e0202 */
[----:B------:R-:W-:Y:S01]  /*0360*/  @P0 VIADD R10, R10, 0x1 ;  /* 0x000000010a0a0836 */ /* 0x000fe20000000000 */
[----:B------:R-:W-:Y:S01]  /*0370*/  ISETP.GE.AND P0, PT, R9, UR7, PT ;  /* 0x0000000709007c0c */ /* 0x000fe2000bf06270 */
[----:B------:R-:W-:-:S04]  /*0380*/  IMAD R7, R7, R0, UR6 ;  /* 0x0000000607077e24 */ /* 0x000fc8000f8e0200 */
[----:B------:R-:W-:Y:S01]  /*0390*/  @!P2 IMAD.MOV R10, RZ, RZ, -R10 ;  /* 0x000000ffff0aa224 */ /* 0x000fe200078e0a0a */
[----:B------:R-:W-:Y:S02]  /*03a0*/  ISETP.GE.OR P0, PT, R8, UR8, P0 ;  /* 0x0000000808007c0c */ /* 0x000fe40008706670 */
[----:B------:R-:W-:-:S04]  /*03b0*/  @!P1 LOP3.LUT R10, RZ, R6, RZ, 0x33, !PT ;  /* 0x00000006ff0a9212 */ /* 0x000fc800078e33ff */
[----:B-----5:R-:W-:-:S13]  /*03c0*/  ISETP.GE.OR P0, PT, R10, UR9, P0 ;  /* 0x000000090a007c0c */ /* 0x020fda0008706670 */
[----:B------:R-:W-:Y:S05]  /*03d0*/  @P0 EXIT ;  /* 0x000000000000094d */ /* 0x000fea0003800000 */
[----:B------:R-:W0:Y:S01]  /*03e0*/  LDCU UR6, c[0x0][0x3a4] ;  /* 0x00007480ff0677ac */ /* 0x000e220008000800 */
[----:B------:R-:W1:Y:S01]  /*03f0*/  LDC.64 R14, c[0x0][0x3e0] ;  /* 0x0000f800ff0e7b82 */ /* 0x000e620000000a00 */
[----:B------:R-:W-:Y:S01]  /*0400*/  IMAD.MOV R0, RZ, RZ, -R10 ;  /* 0x000000ffff007224 */ /* 0x000fe200078e0a0a */
[----:B------:R-:W1:Y:S03]  /*0410*/  LDCU UR4, c[0x0][0x3d4] ;  /* 0x00007a80ff0477ac */ /* 0x000e660008000800 */
[----:B------:R-:W-:Y:S01]  /*0420*/  IMAD R6, R6, R0, R3 ;  /* 0x0000000006067224 */ /* 0x000fe200078e0203 */
[----:B------:R-:W2:Y:S01]  /*0430*/  LDCU UR5, c[0x0][0x3d8] ;  /* 0x00007b00ff0577ac */ /* 0x000ea20008000800 */
[----:B------:R-:W-:Y:S01]  /*0440*/  IMAD.MOV.U32 R3, RZ, RZ, RZ ;  /* 0x000000ffff037224 */ /* 0x000fe200078e00ff */
[----:B------:R-:W3:Y:S01]  /*0450*/  LDCU.64 UR12, c[0x0][0x358] ;  /* 0x00006b00ff0c77ac */ /* 0x000ee20008000a00 */
[----:B0-----:R-:W-:Y:S01]  /*0460*/  UISETP.GE.AND UP0, UPT, UR6, 0x1, UPT ;  /* 0x000000010600788c */ /* 0x001fe2000bf06270 */
[----:B-1----:R-:W-:-:S02]  /*0470*/  IMAD R5, R9, UR4, -R14 ;  /* 0x0000000409057c24 */ /* 0x002fc4000f8e0a0e */
[----:B--2---:R-:W-:-:S06]  /*0480*/  IMAD R4, R8, UR5, -R15 ;  /* 0x0000000508047c24 */ /* 0x004fcc000f8e0a0f */
[----:B---3--:R-:W-:Y:S05]  /*0490*/  BRA.U !UP0, `(.L_x_0) ;  /* 0x0000001108807547 */ /* 0x008fea000b800000 */
[----:B------:R-:W0:Y:S01]  /*04a0*/  LDCU.64 UR6, c[0x0][0x3c8] ;  /* 0x00007900ff0677ac */ /* 0x000e220008000a00 */
[C---:B------:R-:W-:Y:S02]  /*04b0*/  IMAD R2, R11.reuse, R13, R2 ;  /* 0x0000000d0b027224 */ /* 0x040fe400078e0202 */
[----:B------:R-:W-:Y:S01]  /*04c0*/  IMAD R0, R11, R12, RZ ;  /* 0x0000000c0b007224 */ /* 0x000fe200078e02ff */
[----:B------:R-:W1:Y:S01]  /*04d0*/  LDCU UR4, c[0x0][0x3c4] ;  /* 0x00007880ff0477ac */ /* 0x000e620008000800 */
[----:B------:R-:W-:Y:S01]  /*04e0*/  IMAD.MOV.U32 R3, RZ, RZ, RZ ;  /* 0x000000ffff037224 */ /* 0x000fe200078e00ff */
[----:B0-----:R-:W-:Y:S02]  /*04f0*/  UIMAD UR6, UR7, UR6, URZ ;  /* 0x00000006070672a4 */ /* 0x001fe4000f8e02ff */
[----:B------:R-:W-:Y:S02]  /*0500*/  ULOP3.LUT UR14, UR7, 0x3, URZ, 0xc0, !UPT ;  /* 0x00000003070e7892 */ /* 0x000fe4000f8ec0ff */
[----:B-1----:R-:W-:-:S02]  /*0510*/  UIMAD UR4, UR6, UR4, URZ ;  /* 0x00000004060472a4 */ /* 0x002fc4000f8e02ff */
[----:B------:R-:W-:Y:S02]  /*0520*/  ULOP3.LUT UR8, UR7, 0x7ffffffc, URZ, 0xc0, !UPT ;  /* 0x7ffffffc07087892 */ /* 0x000fe4000f8ec0ff */
[----:B------:R-:W-:-:S03]  /*0530*/  USHF.L.U32 UR7, UR4, 0x3, URZ ;  /* 0x0000000304077899 */ /* 0x000fc600080006ff */
[----:B------:R-:W-:-:S09]  /*0540*/  UMOV UR4, URZ ;  /* 0x000000ff00047c82 */ /* 0x000fd20008000000 */
.L_x_24:
[----:B0-----:R-:W0:Y:S02]  /*0550*/  LDCU UR5, c[0x0][0x3c4] ;  /* 0x00007880ff0577ac */ /* 0x001e240008000800 */
[----:B0-----:R-:W-:-:S09]  /*0560*/  UISETP.GE.AND UP0, UPT, UR5, 0x1, UPT ;  /* 0x000000010500788c */ /* 0x001fd2000bf06270 */
[----:B------:R-:W-:Y:S05]  /*0570*/  BRA.U !UP0, `(.L_x_1) ;  /* 0x0000000508747547 */ /* 0x000fea000b800000 */
[----:B------:R-:W-:-:S05]  /*0580*/  UMOV UR5, UR4 ;  /* 0x0000000400057c82 */ /* 0x000fca0008000000 */
.L_x_8:
[----:B0-----:R-:W0:Y:S01]  /*0590*/  LDCU UR9, c[0x0][0x3a4] ;  /* 0x00007480ff0977ac */ /* 0x001e220008000800 */
[----:B------:R-:W1:Y:S01]  /*05a0*/  LDC R11, c[0x0][0x3ac] ;  /* 0x0000eb00ff0b7b82 */ /* 0x000e620000000800 */
[----:B------:R-:W-:Y:S01]  /*05b0*/  HFMA2 R16, -RZ, RZ, 0, 0 ;  /* 0x00000000ff107431 */ /* 0x000fe200000001ff */
[----:B------:R-:W0:Y:S01]  /*05c0*/  LDCU UR10, c[0x0][0x3ac] ;  /* 0x00007580ff0a77ac */ /* 0x000e220008000800 */
[----:B------:R-:W2:Y:S01]  /*05d0*/  LDCU UR11, c[0x0][0x3a4] ;  /* 0x00007480ff0b77ac */ /* 0x000ea20008000800 */
[----:B------:R-:W-:Y:S02]  /*05e0*/  UIADD3 UR15, UPT, UPT, UR5, -UR4, URZ ;  /* 0x80000004050f7290 */ /* 0x000fe4000fffe0ff */
[----:B0-----:R-:W-:Y:S02]  /*05f0*/  UIMAD UR9, UR9, UR10, URZ ;  /* 0x0000000a090972a4 */ /* 0x001fe4000f8e02ff */
[----:B------:R-:W-:-:S04]  /*0600*/  UIADD3 UR10, UPT, UPT, UR4, 0x8, URZ ;  /* 0x00000008040a7890 */ /* 0x000fc8000fffe0ff */
[----:B------:R-:W-:Y:S01]  /*0610*/  IMAD R12, R10, UR9, RZ ;  /* 0x000000090a0c7c24 */ /* 0x000fe2000f8e02ff */
[----:B--2---:R-:W-:-:S03]  /*0620*/  UISETP.LT.AND UP1, UPT, UR10, UR11, UPT ;  /* 0x0000000b0a00728c */ /* 0x004fc6000bf21270 */
[----:B-1----:R-:W-:Y:S01]  /*0630*/  IMAD R11, R11, UR5, R12 ;  /* 0x000000050b0b7c24 */ /* 0x002fe2000f8e020c */
[----:B------:R-:W-:Y:S02]  /*0640*/  USEL UR10, UR10, UR11, UP1 ;  /* 0x0000000b0a0a7287 */ /* 0x000fe40008800000 */
[----:B------:R-:W-:-:S04]  /*0650*/  UIADD3 UR5, UPT, UPT, UR5, 0x1, URZ ;  /* 0x0000000105057890 */ /* 0x000fc8000fffe0ff */
[----:B------:R-:W-:-:S11]  /*0660*/  UISETP.GE.AND UP1, UPT, UR5, UR10, UPT ;  /* 0x0000000a0500728c */ /* 0x000fd6000bf26270 */
.L_x_7:
[----:B0-----:R-:W0:Y:S01]  /*0670*/  LDC R12, c[0x0][0x3dc] ;  /* 0x0000f700ff0c7b82 */ /* 0x001e220000000800 */
[----:B------:R-:W0:Y:S01]  /*0680*/  LDCU UR10, c[0x0][0x3d0] ;  /* 0x00007a00ff0a77ac */ /* 0x000e220008000800 */
[----:B------:R-:W-:Y:S01]  /*0690*/  ISETP.GE.AND P0, PT, R2, UR6, PT ;  /* 0x0000000602007c0c */ /* 0x000fe2000bf06270 */
[----:B------:R-:W-:Y:S01]  /*06a0*/  BSSY.RECONVERGENT B0, `(.L_x_2) ;  /* 0x0000045000007945 */ /* 0x000fe20003800200 */
[----:B------:R-:W1:Y:S01]  /*06b0*/  LDCU UR9, c[0x0][0x3ac] ;  /* 0x00007580ff0977ac */ /* 0x000e620008000800 */
[----:B0-----:R-:W-:-:S04]  /*06c0*/  IMAD R13, R7, UR10, -R12 ;  /* 0x0000000a070d7c24 */ /* 0x001fc8000f8e0a0c */
[----:B------:R-:W-:-:S05]  /*06d0*/  IMAD.IADD R20, R13, 0x1, R16 ;  /* 0x000000010d147824 */ /* 0x000fca00078e0210 */
[----:B-1----:R-:W-:-:S04]  /*06e0*/  ISETP.GE.OR P0, PT, R20, UR9, P0 ;  /* 0x0000000914007c0c */ /* 0x002fc80008706670 */
[----:B------:R-:W-:-:S13]  /*06f0*/  ISETP.LT.OR P0, PT, R20, RZ, P0 ;  /* 0x000000ff1400720c */ /* 0x000fda0000701670 */
[----:B------:R-:W-:Y:S05]  /*0700*/  @P0 BRA `(.L_x_3) ;  /* 0x0000000000f80947 */ /* 0x000fea0003800000 */
[----:B------:R-:W0:Y:S01]  /*0710*/  LDC R12, c[0x0][0x3cc] ;  /* 0x0000f300ff0c7b82 */ /* 0x000e220000000800 */
[----:B------:R-:W-:Y:S01]  /*0720*/  UMOV UR9, 0x400 ;  /* 0x0000040000097882 */ /* 0x000fe20000000000 */
[----:B------:R-:W-:Y:S02]  /*0730*/  IMAD.IADD R25, R11, 0x1, R20 ;  /* 0x000000010b197824 */ /* 0x000fe400078e0214 */
[----:B------:R-:W-:-:S04]  /*0740*/  IMAD.MOV.U32 R23, RZ, RZ, R2 ;  /* 0x000000ffff177224 */ /* 0x000fc800078e0002 */
[----:B------:R-:W1:Y:S08]  /*0750*/  LDC R19, c[0x0][0x3c4] ;  /* 0x0000f100ff137b82 */ /* 0x000e700000000800 */
[----:B------:R-:W2:Y:S01]  /*0760*/  S2UR UR10, SR_CgaCtaId ;  /* 0x00000000000a79c3 */ /* 0x000ea20000008800 */
[----:B0-----:R-:W-:-:S04]  /*0770*/  IABS R17, R12 ;  /* 0x0000000c00117213 */ /* 0x001fc80000000000 */
[----:B------:R-:W0:Y:S01]  /*0780*/  I2F.RP R14, R17 ;  /* 0x00000011000e7306 */ /* 0x000e220000209400 */
[----:B-1----:R-:W-:-:S04]  /*0790*/  IMAD R19, R19, UR15, R16 ;  /* 0x0000000f13137c24 */ /* 0x002fc8000f8e0210 */
[----:B------:R-:W-:Y:S01]  /*07a0*/  IMAD R19, R19, UR6, R2 ;  /* 0x0000000613137c24 */ /* 0x000fe2000f8e0202 */
[----:B--2---:R-:W-:Y:S02]  /*07b0*/  ULEA UR9, UR10, UR9, 0x18 ;  /* 0x000000090a097291 */ /* 0x004fe4000f8ec0ff */
[----:B0-----:R-:W0:Y:S04]  /*07c0*/  MUFU.RCP R14, R14 ;  /* 0x0000000e000e7308 */ /* 0x001e280000001000 */
[----:B------:R-:W-:Y:S01]  /*07d0*/  LEA R21, R19, UR9, 0x2 ;  /* 0x0000000913157c11 */ /* 0x000fe2000f8e10ff */
[----:B0-----:R-:W-:-:S04]  /*07e0*/  VIADD R12, R14, 0xffffffe ;  /* 0x0ffffffe0e0c7836 */ /* 0x001fc80000000000 */
[----:B------:R0:W1:Y:S02]  /*07f0*/  F2I.FTZ.U32.TRUNC.NTZ R13, R12 ;  /* 0x0000000c000d7305 */ /* 0x000064000021f000 */
[----:B0-----:R-:W-:Y:S01]  /*0800*/  MOV R12, RZ ;  /* 0x000000ff000c7202 */ /* 0x001fe20000000f00 */
[----:B-1----:R-:W-:-:S04]  /*0810*/  IMAD.MOV R18, RZ, RZ, -R13 ;  /* 0x000000ffff127224 */ /* 0x002fc800078e0a0d */
[----:B------:R-:W-:-:S04]  /*0820*/  IMAD R15, R18, R17, RZ ;  /* 0x00000011120f7224 */ /* 0x000fc800078e02ff */
[----:B------:R-:W-:-:S07]  /*0830*/  IMAD.HI.U32 R18, R13, R15, R12 ;  /* 0x0000000f0d127227 */ /* 0x000fce00078e000c */
.L_x_6:
[----:B0-----:R-:W0:Y:S01]  /*0840*/  LDC R14, c[0x0][0x3cc] ;  /* 0x0000f300ff0e7b82 */ /* 0x001e220000000800 */
[----:B------:R-:W-:Y:S01]  /*0850*/  IABS R13, R23 ;  /* 0x00000017000d7213 */ /* 0x000fe20000000000 */
[----:B------:R-:W-:Y:S04]  /*0860*/  BSSY.RECONVERGENT B1, `(.L_x_4) ;  /* 0x0000022000017945 */ /* 0x000fe80003800200 */
[----:B------:R-:W-:-:S04]  /*0870*/  IMAD.HI.U32 R12, R18, R13, RZ ;  /* 0x0000000d120c7227 */ /* 0x000fc800078e00ff */
[----:B------:R-:W-:Y:S01]  /*0880*/  IMAD.MOV R20, RZ, RZ, -R12 ;  /* 0x000000ffff147224 */ /* 0x000fe200078e0a0c */
[----:B0-----:R-:W-:-:S05]  /*0890*/  IABS R15, R14 ;  /* 0x0000000e000f7213 */ /* 0x001fca0000000000 */
[----:B------:R-:W-:Y:S01]  /*08a0*/  IMAD R20, R15, R20, R13 ;  /* 0x000000140f147224 */ /* 0x000fe200078e020d */
[----:B------:R-:W-:-:S04]  /*08b0*/  LOP3.LUT R13, R23, R14, RZ, 0x3c, !PT ;  /* 0x0000000e170d7212 */ /* 0x000fc800078e3cff */
[----:B------:R-:W-:Y:S02]  /*08c0*/  ISETP.GT.U32.AND P1, PT, R17, R20, PT ;  /* 0x000000141100720c */ /* 0x000fe40003f24070 */
[----:B------:R-:W-:-:S11]  /*08d0*/  ISETP.GE.AND P2, PT, R13, RZ, PT ;  /* 0x000000ff0d00720c */ /* 0x000fd60003f46270 */
[----:B------:R-:W-:Y:S01]  /*08e0*/  @!P1 IADD3 R20, PT, PT, R20, -R15, RZ ;  /* 0x8000000f14149210 */ /* 0x000fe20007ffe0ff */
[----:B------:R-:W-:Y:S01]  /*08f0*/  @!P1 VIADD R12, R12, 0x1 ;  /* 0x000000010c0c9836 */ /* 0x000fe20000000000 */
[----:B------:R-:W-:Y:S02]  /*0900*/  ISETP.NE.AND P1, PT, R14, RZ, PT ;  /* 0x000000ff0e00720c */ /* 0x000fe40003f25270 */
[----:B------:R-:W-:-:S13]  /*0910*/  ISETP.GE.U32.AND P0, PT, R20, R17, PT ;  /* 0x000000111400720c */ /* 0x000fda0003f06070 */
[----:B------:R-:W-:-:S04]  /*0920*/  @P0 VIADD R12, R12, 0x1 ;  /* 0x000000010c0c0836 */ /* 0x000fc80000000000 */
[----:B------:R-:W-:Y:S02]  /*0930*/  IMAD.MOV.U32 R20, RZ, RZ, R12 ;  /* 0x000000ffff147224 */ /* 0x000fe400078e000c */
[----:B------:R-:W0:Y:S03]  /*0940*/  LDC.64 R12, c[0x0][0x3b0] ;  /* 0x0000ec00ff0c7b82 */ /* 0x000e260000000a00 */
[----:B------:R-:W-:Y:S02]  /*0950*/  @!P2 IADD3 R20, PT, PT, -R20, RZ, RZ ;  /* 0x000000ff1414a210 */ /* 0x000fe40007ffe1ff */
[----:B------:R-:W-:-:S05]  /*0960*/  @!P1 LOP3.LUT R20, RZ, R14, RZ, 0x33, !PT ;  /* 0x0000000eff149212 */ /* 0x000fca00078e33ff */
[--C-:B------:R-:W-:Y:S02]  /*0970*/  IMAD.MOV R15, RZ, RZ, -R20.reuse ;  /* 0x000000ffff0f7224 */ /* 0x100fe400078e0a14 */
[----:B------:R-:W-:Y:S02]  /*0980*/  IMAD.IADD R27, R5, 0x1, R20 ;  /* 0x00000001051b7824 */ /* 0x000fe400078e0214 */
[----:B------:R-:W-:Y:S02]  /*0990*/  IMAD R15, R14, R15, R23 ;  /* 0x0000000f0e0f7224 */ /* 0x000fe400078e0217 */
[----:B------:R-:W-:-:S03]  /*09a0*/  IMAD.MOV.U32 R14, RZ, RZ, RZ ;  /* 0x000000ffff0e7224 */ /* 0x000fc600078e00ff */
[----:B------:R-:W-:Y:S02]  /*09b0*/  IADD3 R20, PT, PT, R4, R15, RZ ;  /* 0x0000000f04147210 */ /* 0x000fe40007ffe0ff */
[C---:B0-----:R-:W-:Y:S02]  /*09c0*/  ISETP.GE.AND P0, PT, R27.reuse, R12, PT ;  /* 0x0000000c1b00720c */ /* 0x041fe40003f06270 */
[C---:B------:R-:W-:Y:S02]  /*09d0*/  ISETP.GE.AND P1, PT, R20.reuse, R13, PT ;  /* 0x0000000d1400720c */ /* 0x040fe40003f26270 */
[----:B------:R-:W-:Y:S02]  /*09e0*/  ISETP.GT.AND P0, PT, R27, -0x1, !P0 ;  /* 0xffffffff1b00780c */ /* 0x000fe40004704270 */
[----:B------:R-:W-:-:S04]  /*09f0*/  ISETP.GT.AND P1, PT, R20, -0x1, !P1 ;  /* 0xffffffff1400780c */ /* 0x000fc80004f24270 */
[----:B------:R-:W-:Y:S02]  /*0a00*/  PLOP3.LUT P0, PT, P0, P1, PT, 0x80, 0x8 ;  /* 0x000000000008781c */ /* 0x000fe40000703070 */
[----:B------:R-:W-:-:S11]  /*0a10*/  ISETP.GE.AND P1, PT, R19, UR7, PT ;  /* 0x0000000713007c0c */ /* 0x000fd6000bf26270 */
[----:B------:R-:W-:Y:S05]  /*0a20*/  @!P0 BRA `(.L_x_5) ;  /* 0x0000000000148947 */ /* 0x000fea0003800000 */
[----:B------:R-:W0:Y:S01]  /*0a30*/  LDC.64 R14, c[0x0][0x380] ;  /* 0x0000e000ff0e7b82 */ /* 0x000e220000000a00 */
[----:B------:R-:W-:-:S04]  /*0a40*/  IMAD R12, R25, R12, R27 ;  /* 0x0000000c190c7224 */ /* 0x000fc800078e021b */
[----:B------:R-:W-:-:S04]  /*0a50*/  IMAD R13, R12, R13, R20 ;  /* 0x0000000d0c0d7224 */ /* 0x000fc800078e0214 */
[----:B0-----:R-:W-:-:S06]  /*0a60*/  IMAD.WIDE R14, R13, 0x4, R14 ;  /* 0x000000040d0e7825 */ /* 0x001fcc00078e020e */
[----:B------:R0:W5:Y:S02]  /*0a70*/  LDG.E.CONSTANT R14, desc[UR12][R14.64] ;  /* 0x0000000c0e0e7981 */ /* 0x000164000c1e9900 */
.L_x_5:
[----:B------:R-:W-:Y:S05]  /*0a80*/  BSYNC.RECONVERGENT B1 ;  /* 0x0000000000017941 */ /* 0x000fea0003800200 */
.L_x_4:
[C---:B------:R-:W-:Y:S01]  /*0a90*/  IMAD.IADD R23, R0.reuse, 0x1, R23 ;  /* 0x0000000100177824 */ /* 0x040fe200078e0217 */
[----:B-----5:R1:W-:Y:S01]  /*0aa0*/  @!P1 STS [R21], R14 ;  /* 0x0000000e15009388 */ /* 0x0203e20000000800 */
[----:B------:R-:W-:-:S03]  /*0ab0*/  IADD3 R19, PT, PT, R0, R19, RZ ;  /* 0x0000001300137210 */ /* 0x000fc60007ffe0ff */
[----:B------:R-:W-:Y:S01]  /*0ac0*/  ISETP.GE.AND P0, PT, R23, UR6, PT ;  /* 0x0000000617007c0c */ /* 0x000fe2000bf06270 */
[----:B-1----:R-:W-:-:S12]  /*0ad0*/  IMAD R21, R0, 0x4, R21 ;  /* 0x0000000400157824 */ /* 0x002fd800078e0215 */
[----:B------:R-:W-:Y:S05]  /*0ae0*/  @!P0 BRA `(.L_x_6) ;  /* 0xfffffffc00548947 */ /* 0x000fea000383ffff */
.L_x_3:
[----:B------:R-:W-:Y:S05]  /*0af0*/  BSYNC.RECONVERGENT B0 ;  /* 0x0000000000007941 */ /* 0x000fea0003800200 */
.L_x_2:
[----:B------:R-:W1:Y:S01]  /*0b00*/  LDCU UR9, c[0x0][0x3c4] ;  /* 0x00007880ff0977ac */ /* 0x000e620008000800 */
[----:B------:R-:W-:-:S05]  /*0b10*/  VIADD R16, R16, 0x1 ;  /* 0x0000000110107836 */ /* 0x000fca0000000000 */
[----:B-1----:R-:W-:-:S13]  /*0b20*/  ISETP.NE.AND P0, PT, R16, UR9, PT ;  /* 0x0000000910007c0c */ /* 0x002fda000bf05270 */
[----:B------:R-:W-:Y:S05]  /*0b30*/  @P0 BRA `(.L_x_7) ;  /* 0xfffffff800cc0947 */ /* 0x000fea000383ffff */
[----:B------:R-:W-:Y:S05]  /*0b40*/  BRA.U !UP1, `(.L_x_8) ;  /* 0xfffffff909907547 */ /* 0x000fea000b83ffff */
.L_x_1:
[----:B------:R-:W-:Y:S06]  /*0b50*/  BAR.SYNC.DEFER_BLOCKING 0x0 ;  /* 0x0000000000007b1d */ /* 0x000fec0000010000 */
[----:B------:R-:W-:Y:S05]  /*0b60*/  BRA.U !UP0, `(.L_x_9) ;  /* 0x0000000908b87547 */ /* 0x000fea000b800000 */
[----:B------:R-:W-:-:S05]  /*0b70*/  UMOV UR9, UR4 ;  /* 0x0000000400097c82 */ /* 0x000fca0008000000 */
.L_x_23:
[----:B------:R-:W1:Y:S01]  /*0b80*/  LDCU UR5, c[0x0][0x3a4] ;  /* 0x00007480ff0577ac */ /* 0x000e620008000800 */
[----:B------:R-:W2:Y:S01]  /*0b90*/  LDC R14, c[0x0][0x3c4] ;  /* 0x0000f100ff0e7b82 */ /* 0x000ea20000000800 */
[----:B------:R-:W1:Y:S01]  /*0ba0*/  LDCU UR10, c[0x0][0x3c4] ;  /* 0x00007880ff0a77ac */ /* 0x000e620008000800 */
[----:B------:R-:W3:Y:S01]  /*0bb0*/  LDCU UR11, c[0x0][0x3a4] ;  /* 0x00007480ff0b77ac */ /* 0x000ee20008000800 */
[----:B------:R-:W-:Y:S02]  /*0bc0*/  UIADD3 UR15, UPT, UPT, UR9, -UR4, URZ ;  /* 0x80000004090f7290 */ /* 0x000fe4000fffe0ff */
[----:B-1----:R-:W-:Y:S02]  /*0bd0*/  UIMAD UR5, UR5, UR10, URZ ;  /* 0x0000000a050572a4 */ /* 0x002fe4000f8e02ff */
[----:B------:R-:W-:-:S04]  /*0be0*/  UIADD3 UR10, UPT, UPT, UR4, 0x8, URZ ;  /* 0x00000008040a7890 */ /* 0x000fc8000fffe0ff */
[----:B------:R-:W-:Y:S01]  /*0bf0*/  IMAD R11, R6, UR5, RZ ;  /* 0x00000005060b7c24 */ /* 0x000fe2000f8e02ff */
[----:B---3--:R-:W-:-:S03]  /*0c00*/  UISETP.LT.AND UP0, UPT, UR10, UR11, UPT ;  /* 0x0000000b0a00728c */ /* 0x008fc6000bf01270 */
[----:B--2---:R-:W-:Y:S02]  /*0c10*/  IMAD R14, R14, UR9, R11 ;  /* 0x000000090e0e7c24 */ /* 0x004fe4000f8e020b */
[----:B------:R-:W-:Y:S01]  /*0c20*/  HFMA2 R11, -RZ, RZ, 0, 0 ;  /* 0x00000000ff0b7431 */ /* 0x000fe200000001ff */
[----:B------:R-:W-:Y:S02]  /*0c30*/  USEL UR10, UR10, UR11, UP0 ;  /* 0x0000000b0a0a7287 */ /* 0x000fe40008000000 */
[----:B------:R-:W-:Y:S01]  /*0c40*/  UIADD3 UR9, UPT, UPT, UR9, 0x1, URZ ;  /* 0x0000000109097890 */ /* 0x000fe2000fffe0ff */
[----:B------:R-:W-:-:S03]  /*0c50*/  IMAD R14, R14, UR6, RZ ;  /* 0x000000060e0e7c24 */ /* 0x000fc6000f8e02ff */
[----:B------:R-:W-:-:S11]  /*0c60*/  UISETP.GE.AND UP0, UPT, UR9, UR10, UPT ;  /* 0x0000000a0900728c */ /* 0x000fd6000bf06270 */
.L_x_22:
[----:B------:R-:W1:Y:S01]  /*0c70*/  LDC R12, c[0x0][0x3dc] ;  /* 0x0000f700ff0c7b82 */ /* 0x000e620000000800 */
[----:B------:R-:W1:Y:S01]  /*0c80*/  LDCU UR10, c[0x0][0x3d0] ;  /* 0x00007a00ff0a77ac */ /* 0x000e620008000800 */
[----:B------:R-:W2:Y:S06]  /*0c90*/  LDCU UR5, c[0x0][0x3c8] ;  /* 0x00007900ff0577ac */ /* 0x000eac0008000800 */
[----:B------:R-:W3:Y:S01]  /*0ca0*/  LDC R13, c[0x0][0x3ac] ;  /* 0x0000eb00ff0d7b82 */ /* 0x000ee20000000800 */
[----:B--2---:R-:W-:Y:S01]  /*0cb0*/  ISETP.LT.AND P0, PT, RZ, UR5, PT ;  /* 0x00000005ff007c0c */ /* 0x004fe2000bf01270 */
[----:B-1----:R-:W-:-:S04]  /*0cc0*/  IMAD R12, R7, UR10, -R12 ;  /* 0x0000000a070c7c24 */ /* 0x002fc8000f8e0a0c */
[----:B------:R-:W-:-:S05]  /*0cd0*/  IMAD.IADD R12, R12, 0x1, R11 ;  /* 0x000000010c0c7824 */ /* 0x000fca00078e020b */
[----:B------:R-:W-:-:S04]  /*0ce0*/  ISETP.GT.AND P0, PT, R12, -0x1, P0 ;  /* 0xffffffff0c00780c */ /* 0x000fc80000704270 */
[----:B---3--:R-:W-:-:S13]  /*0cf0*/  ISETP.LT.AND P0, PT, R12, R13, P0 ;  /* 0x0000000d0c00720c */ /* 0x008fda0000701270 */
[----:B------:R-:W-:Y:S05]  /*0d00*/  @!P0 BRA `(.L_x_10) ;  /* 0x00000008003c8947 */ /* 0x000fea0003800000 */
[----:B------:R-:W1:Y:S01]  /*0d10*/  LDC R16, c[0x0][0x3c4] ;  /* 0x0000f100ff107b82 */ /* 0x000e620000000800 */
[----:B0-----:R-:W-:Y:S01]  /*0d20*/  IMAD R15, R11, UR6, R14 ;  /* 0x000000060b0f7c24 */ /* 0x001fe2000f8e020e */
[----:B------:R-:W-:Y:S01]  /*0d30*/  UMOV UR5, URZ ;  /* 0x000000ff00057c82 */ /* 0x000fe20008000000 */
[----:B-1----:R-:W-:-:S04]  /*0d40*/  IMAD R16, R16, UR15, R11 ;  /* 0x0000000f10107c24 */ /* 0x002fc8000f8e020b */
[----:B------:R-:W-:-:S07]  /*0d50*/  IMAD R16, R16, UR6, RZ ;  /* 0x0000000610107c24 */ /* 0x000fce000f8e02ff */
.L_x_21:
[----:B------:R-:W0:Y:S01]  /*0d60*/  LDC R18, c[0x0][0x3cc] ;  /* 0x0000f300ff127b82 */ /* 0x000e220000000800 */
[----:B------:R-:W1:Y:S01]  /*0d70*/  LDCU UR10, c[0x0][0x3b0] ;  /* 0x00007600ff0a77ac */ /* 0x000e620008000800 */
[----:B------:R-:W-:Y:S01]  /*0d80*/  VIADD R12, R5, UR5 ;  /* 0x00000005050c7c36 */ /* 0x000fe20008000000 */
[----:B------:R-:W-:Y:S01]  /*0d90*/  BSSY.RECONVERGENT B0, `(.L_x_11) ;  /* 0x0000082000007945 */ /* 0x000fe20003800200 */
[----:B0-----:R-:W-:-:S04]  /*0da0*/  ISETP.GT.AND P0, PT, R18, RZ, PT ;  /* 0x000000ff1200720c */ /* 0x001fc80003f04270 */
[----:B------:R-:W-:-:S04]  /*0db0*/  ISETP.GT.AND P0, PT, R12, -0x1, P0 ;  /* 0xffffffff0c00780c */ /* 0x000fc80000704270 */
[----:B-1----:R-:W-:-:S13]  /*0dc0*/  ISETP.LT.AND P0, PT, R12, UR10, P0 ;  /* 0x0000000a0c007c0c */ /* 0x002fda0008701270 */
[----:B------:R-:W-:Y:S05]  /*0dd0*/  @!P0 BRA `(.L_x_12) ;  /* 0x0000000400f48947 */ /* 0x000fea0003800000 */
[C---:B------:R-:W-:Y:S01]  /*0de0*/  ISETP.GE.U32.AND P0, PT, R18.reuse, 0x4, PT ;  /* 0x000000041200780c */ /* 0x040fe20003f06070 */
[----:B------:R-:W-:Y:S02]  /*0df0*/  HFMA2 R20, -RZ, RZ, 0, 0 ;  /* 0x00000000ff147431 */ /* 0x000fe400000001ff */
[C---:B------:R-:W-:Y:S02]  /*0e00*/  IMAD R17, R18.reuse, UR5, R16 ;  /* 0x0000000512117c24 */ /* 0x040fe4000f8e0210 */
[----:B------:R-:W-:-:S08]  /*0e10*/  IMAD R18, R18, UR5, R15 ;  /* 0x0000000512127c24 */ /* 0x000fd0000f8e020f */
[----:B------:R-:W-:Y:S05]  /*0e20*/  @!P0 BRA `(.L_x_13) ;  /* 0x0000000400008947 */ /* 0x000fea0003800000 */
[----:B------:R-:W-:-:S07]  /*0e30*/  IMAD.MOV.U32 R20, RZ, RZ, RZ ;  /* 0x000000ffff147224 */ /* 0x000fce00078e00ff */
.L_x_16:
[----:B------:R-:W0:Y:S01]  /*0e40*/  LDC R19, c[0x0][0x3b4] ;  /* 0x0000ed00ff137b82 */ /* 0x000e220000000800 */
[----:B------:R-:W-:Y:S01]  /*0e50*/  IMAD.IADD R28, R4, 0x1, R20 ;  /* 0x00000001041c7824 */ /* 0x000fe200078e0214 */
[C-C-:B------:R-:W-:Y:S02]  /*0e60*/  IADD3 R21, PT, PT, R20.reuse, 0x1, R17.reuse ;  /* 0x0000000114157810 */ /* 0x140fe40007ffe011 */
[----:B------:R-:W-:Y:S01]  /*0e70*/  IADD3 R23, PT, PT, R20, 0x3, R17 ;  /* 0x0000000314177810 */ /* 0x000fe20007ffe011 */
[C---:B------:R-:W-:Y:S01]  /*0e80*/  VIADD R24, R28.reuse, 0x2 ;  /* 0x000000021c187836 */ /* 0x040fe20000000000 */
[C---:B------:R-:W-:Y:S01]  /*0e90*/  IADD3 R22, PT, PT, R28.reuse, 0x1, RZ ;  /* 0x000000011c167810 */ /* 0x040fe20007ffe0ff */
[----:B------:R-:W-:Y:S01]  /*0ea0*/  VIADD R26, R28, 0x3 ;  /* 0x000000031c1a7836 */ /* 0x000fe20000000000 */
[----:B------:R-:W1:Y:S02]  /*0eb0*/  LDC.64 R12, c[0x0][0x388] ;  /* 0x0000e200ff0c7b82 */ /* 0x000e640000000a00 */
[----:B0-----:R-:W-:-:S02]  /*0ec0*/  ISETP.GE.AND P0, PT, R22, R19, PT ;  /* 0x000000131600720c */ /* 0x001fc40003f06270 */
[-C--:B------:R-:W-:Y:S02]  /*0ed0*/  ISETP.GE.AND P1, PT, R24, R19.reuse, PT ;  /* 0x000000131800720c */ /* 0x080fe40003f26270 */
[----:B------:R-:W-:Y:S02]  /*0ee0*/  ISETP.GE.AND P2, PT, R26, R19, PT ;  /* 0x000000131a00720c */ /* 0x000fe40003f46270 */
[----:B------:R-:W-:Y:S02]  /*0ef0*/  ISETP.LT.OR P0, PT, R22, RZ, P0 ;  /* 0x000000ff1600720c */ /* 0x000fe40000701670 */
[----:B------:R-:W-:Y:S02]  /*0f00*/  ISETP.LT.OR P1, PT, R24, RZ, P1 ;  /* 0x000000ff1800720c */ /* 0x000fe40000f21670 */
[----:B------:R-:W-:Y:S02]  /*0f10*/  ISETP.LT.OR P2, PT, R26, RZ, P2 ;  /* 0x000000ff1a00720c */ /* 0x000fe40001741670 */
[----:B------:R-:W-:-:S02]  /*0f20*/  IADD3 R22, PT, PT, R20, 0x2, R17 ;  /* 0x0000000214167810 */ /* 0x000fc40007ffe011 */
[----:B------:R-:W-:Y:S02]  /*0f30*/  ISETP.GE.OR P0, PT, R21, UR7, P0 ;  /* 0x0000000715007c0c */ /* 0x000fe40008706670 */
[----:B------:R-:W-:Y:S02]  /*0f40*/  ISETP.GE.OR P1, PT, R22, UR7, P1 ;  /* 0x0000000716007c0c */ /* 0x000fe40008f26670 */
[----:B------:R-:W-:Y:S02]  /*0f50*/  ISETP.GE.OR P2, PT, R23, UR7, P2 ;  /* 0x0000000717007c0c */ /* 0x000fe40009746670 */
[----:B------:R-:W-:-:S05]  /*0f60*/  IADD3 R21, PT, PT, R18, R20, RZ ;  /* 0x0000001412157210 */ /* 0x000fca0007ffe0ff */
[----:B-1----:R-:W-:-:S05]  /*0f70*/  IMAD.WIDE R12, R21, 0x4, R12 ;  /* 0x00000004150c7825 */ /* 0x002fca00078e020c */
[----:B------:R0:W5:Y:S04]  /*0f80*/  @!P0 LDG.E.CONSTANT R22, desc[UR12][R12.64+0x4] ;  /* 0x0000040c0c168981 */ /* 0x000168000c1e9900 */
[----:B------:R0:W5:Y:S04]  /*0f90*/  @!P1 LDG.E.CONSTANT R26, desc[UR12][R12.64+0x8] ;  /* 0x0000080c0c1a9981 */ /* 0x000168000c1e9900 */
[----:B------:R0:W5:Y:S01]  /*0fa0*/  @!P2 LDG.E.CONSTANT R24, desc[UR12][R12.64+0xc] ;  /* 0x00000c0c0c18a981 */ /* 0x000162000c1e9900 */
[C---:B------:R-:W-:Y:S01]  /*0fb0*/  ISETP.GE.AND P3, PT, R28.reuse, R19, PT ;  /* 0x000000131c00720c */ /* 0x040fe20003f66270 */
[----:B------:R-:W-:Y:S01]  /*0fc0*/  BSSY.RECONVERGENT B1, `(.L_x_14) ;  /* 0x000000e000017945 */ /* 0x000fe20003800200 */
[----:B------:R-:W1:Y:S02]  /*0fd0*/  @!P0 S2R R21, SR_CgaCtaId ;  /* 0x0000000000158919 */ /* 0x000e640000008800 */
[----:B------:R-:W-:-:S13]  /*0fe0*/  ISETP.LT.OR P3, PT, R28, RZ, P3 ;  /* 0x000000ff1c00720c */ /* 0x000fda0001f61670 */
[----:B0-----:R-:W-:Y:S05]  /*0ff0*/  @P3 BRA `(.L_x_15) ;  /* 0x0000000000283947 */ /* 0x001fea0003800000 */
[----:B------:R-:W-:-:S05]  /*1000*/  IMAD.IADD R19, R17, 0x1, R20 ;  /* 0x0000000111137824 */ /* 0x000fca00078e0214 */
[----:B------:R-:W-:-:S13]  /*1010*/  ISETP.GE.AND P3, PT, R19, UR7, PT ;  /* 0x0000000713007c0c */ /* 0x000fda000bf66270 */
[----:B------:R-:W-:Y:S05]  /*1020*/  @P3 BRA `(.L_x_15) ;  /* 0x00000000001c3947 */ /* 0x000fea0003800000 */
[----:B------:R-:W2:Y:S01]  /*1030*/  LDG.E.CONSTANT R12, desc[UR12][R12.64] ;  /* 0x0000000c0c0c7981 */ /* 0x000ea2000c1e9900 */
[----:B------:R-:W-:Y:S01]  /*1040*/  MOV R23, 0x400 ;  /* 0x0000040000177802 */ /* 0x000fe20000000f00 */
[----:B------:R-:W0:Y:S03]  /*1050*/  S2R R28, SR_CgaCtaId ;  /* 0x00000000001c7919 */ /* 0x000e260000008800 */
[----:B0-----:R-:W-:-:S05]  /*1060*/  LEA R28, R28, R23, 0x18 ;  /* 0x000000171c1c7211 */ /* 0x001fca00078ec0ff */
[----:B------:R-:W-:-:S05]  /*1070*/  IMAD R19, R19, 0x4, R28 ;  /* 0x0000000413137824 */ /* 0x000fca00078e021c */
[----:B------:R-:W2:Y:S02]  /*1080*/  LDS R28, [R19] ;  /* 0x00000000131c7984 */ /* 0x000ea40000000800 */
[----:B--2---:R-:W-:-:S07]  /*1090*/  FFMA R3, R28, R12, R3 ;  /* 0x0000000c1c037223 */ /* 0x004fce0000000003 */
.L_x_15:
[----:B------:R-:W-:Y:S05]  /*10a0*/  BSYNC.RECONVERGENT B1 ;  /* 0x0000000000017941 */ /* 0x000fea0003800200 */
.L_x_14:
[----:B------:R-:W0:Y:S01]  /*10b0*/  @!P1 S2R R19, SR_CgaCtaId ;  /* 0x0000000000139919 */ /* 0x000e220000008800 */
[----:B------:R-:W-:Y:S02]  /*10c0*/  @!P0 MOV R28, 0x400 ;  /* 0x00000400001c8802 */ /* 0x000fe40000000f00 */
[----:B------:R-:W-:Y:S01]  /*10d0*/  @!P1 MOV R13, 0x400 ;  /* 0x00000400000d9802 */ /* 0x000fe20000000f00 */
[----:B------:R-:W2:Y:S01]  /*10e0*/  @!P2 S2R R12, SR_CgaCtaId ;  /* 0x00000000000ca919 */ /* 0x000ea20000008800 */
[----:B-1----:R-:W-:Y:S02]  /*10f0*/  @!P0 LEA R28, R21, R28, 0x18 ;  /* 0x0000001c151c8211 */ /* 0x002fe400078ec0ff */
[----:B------:R-:W-:Y:S02]  /*1100*/  @!P2 MOV R23, 0x400 ;  /* 0x000004000017a802 */ /* 0x000fe40000000f00 */
[----:B0-----:R-:W-:Y:S01]  /*1110*/  @!P1 LEA R21, R19, R13, 0x18 ;  /* 0x0000000d13159211 */ /* 0x001fe200078ec0ff */
[C---:B------:R-:W-:Y:S01]  /*1120*/  @!P1 IMAD.IADD R19, R17.reuse, 0x1, R20 ;  /* 0x0000000111139824 */ /* 0x040fe200078e0214 */
[----:B------:R-:W-:-:S04]  /*1130*/  @!P0 IADD3 R13, PT, PT, R17, R20, RZ ;  /* 0x00000014110d8210 */ /* 0x000fc80007ffe0ff */
[----:B------:R-:W-:Y:S01]  /*1140*/  @!P1 LEA R21, R19, R21, 0x2 ;  /* 0x0000001513159211 */ /* 0x000fe200078e10ff */
[----:B------:R-:W-:Y:S01]  /*1150*/  @!P0 IMAD R13, R13, 0x4, R28 ;  /* 0x000000040d0d8824 */ /* 0x000fe200078e021c */
[----:B--2---:R-:W-:Y:S01]  /*1160*/  @!P2 LEA R28, R12, R23, 0x18 ;  /* 0x000000170c1ca211 */ /* 0x004fe200078ec0ff */
[----:B------:R-:W-:Y:S01]  /*1170*/  @!P2 IMAD.IADD R19, R17, 0x1, R20 ;  /* 0x000000011113a824 */ /* 0x000fe200078e0214 */
[----:B------:R-:W-:Y:S02]  /*1180*/  IADD3 R20, PT, PT, R20, 0x4, RZ ;  /* 0x0000000414147810 */ /* 0x000fe40007ffe0ff */
[----:B------:R-:W0:Y:S01]  /*1190*/  @!P0 LDS R12, [R13+0x4] ;  /* 0x000004000d0c8984 */ /* 0x000e220000000800 */
[----:B------:R-:W-:-:S03]  /*11a0*/  @!P2 IMAD R19, R19, 0x4, R28 ;  /* 0x000000041313a824 */ /* 0x000fc600078e021c */
[----:B------:R-:W1:Y:S04]  /*11b0*/  @!P1 LDS R28, [R21+0x8] ;  /* 0x00000800151c9984 */ /* 0x000e680000000800 */
[----:B------:R-:W2:Y:S01]  /*11c0*/  @!P2 LDS R19, [R19+0xc] ;  /* 0x00000c001313a984 */ /* 0x000ea20000000800 */
[----:B0----5:R-:W-:Y:S01]  /*11d0*/  @!P0 FFMA R3, R12, R22, R3 ;  /* 0x000000160c038223 */ /* 0x021fe20000000003 */
[----:B------:R-:W-:-:S03]  /*11e0*/  ISETP.NE.AND P0, PT, R20, UR8, PT ;  /* 0x0000000814007c0c */ /* 0x000fc6000bf05270 */
[----:B-1----:R-:W-:-:S04]  /*11f0*/  @!P1 FFMA R3, R28, R26, R3 ;  /* 0x0000001a1c039223 */ /* 0x002fc80000000003 */
[----:B--2---:R-:W-:-:S06]  /*1200*/  @!P2 FFMA R3, R19, R24, R3 ;  /* 0x000000181303a223 */ /* 0x004fcc0000000003 */
[----:B------:R-:W-:Y:S05]  /*1210*/  @P0 BRA `(.L_x_16) ;  /* 0xfffffffc00080947 */ /* 0x000fea000383ffff */
[----:B------:R-:W-:-:S07]  /*1220*/  IMAD.U32 R20, RZ, RZ, UR8 ;  /* 0x00000008ff147e24 */ /* 0x000fce000f8e00ff */
.L_x_13:
[----:B------:R-:W-:-:S09]  /*1230*/  UISETP.NE.AND UP1, UPT, UR14, URZ, UPT ;  /* 0x000000ff0e00728c */ /* 0x000fd2000bf25270 */
[----:B------:R-:W-:Y:S05]  /*1240*/  BRA.U !UP1, `(.L_x_12) ;  /* 0x0000000109d87547 */ /* 0x000fea000b800000 */
[----:B------:R-:W0:Y:S01]  /*1250*/  LDC R19, c[0x0][0x3b4] ;  /* 0x0000ed00ff137b82 */ /* 0x000e220000000800 */
[----:B------:R-:W-:Y:S01]  /*1260*/  IMAD.IADD R22, R4, 0x1, R20 ;  /* 0x0000000104167824 */ /* 0x000fe200078e0214 */
[----:B------:R-:W-:Y:S01]  /*1270*/  IADD3 R21, PT, PT, R18, R20, RZ ;  /* 0x0000001412157210 */ /* 0x000fe20007ffe0ff */
[----:B------:R-:W-:Y:S05]  /*1280*/  BSSY.RECONVERGENT B1, `(.L_x_17) ;  /* 0x0000010000017945 */ /* 0x000fea0003800200 */
[----:B------:R-:W1:Y:S01]  /*1290*/  LDC.64 R12, c[0x0][0x388] ;  /* 0x0000e200ff0c7b82 */ /* 0x000e620000000a00 */
[----:B0-----:R-:W-:-:S04]  /*12a0*/  ISETP.GE.AND P0, PT, R22, R19, PT ;  /* 0x000000131600720c */ /* 0x001fc80003f06270 */
[----:B------:R-:W-:Y:S01]  /*12b0*/  ISETP.LT.OR P0, PT, R22, RZ, P0 ;  /* 0x000000ff1600720c */ /* 0x000fe20000701670 */
[----:B-1----:R-:W-:-:S12]  /*12c0*/  IMAD.WIDE R12, R21, 0x4, R12 ;  /* 0x00000004150c7825 */ /* 0x002fd800078e020c */
[----:B------:R-:W-:Y:S05]  /*12d0*/  @P0 BRA `(.L_x_18) ;  /* 0x0000000000280947 */ /* 0x000fea0003800000 */
[----:B------:R-:W-:-:S05]  /*12e0*/  IMAD.IADD R18, R17, 0x1, R20 ;  /* 0x0000000111127824 */ /* 0x000fca00078e0214 */
[----:B------:R-:W-:-:S13]  /*12f0*/  ISETP.GE.AND P0, PT, R18, UR7, PT ;  /* 0x0000000712007c0c */ /* 0x000fda000bf06270 */
[----:B------:R-:W-:Y:S05]  /*1300*/  @P0 BRA `(.L_x_18) ;  /* 0x00000000001c0947 */ /* 0x000fea0003800000 */
[----:B------:R-:W2:Y:S01]  /*1310*/  LDG.E.CONSTANT R21, desc[UR12][R12.64] ;  /* 0x0000000c0c157981 */ /* 0x000ea2000c1e9900 */
[----:B------:R-:W-:Y:S01]  /*1320*/  MOV R23, 0x400 ;  /* 0x0000040000177802 */ /* 0x000fe20000000f00 */
[----:B------:R-:W0:Y:S03]  /*1330*/  S2R R24, SR_CgaCtaId ;  /* 0x0000000000187919 */ /* 0x000e260000008800 */
[----:B0-----:R-:W-:-:S05]  /*1340*/  LEA R23, R24, R23, 0x18 ;  /* 0x0000001718177211 */ /* 0x001fca00078ec0ff */
[----:B------:R-:W-:-:S06]  /*1350*/  IMAD R18, R18, 0x4, R23 ;  /* 0x0000000412127824 */ /* 0x000fcc00078e0217 */
[----:B------:R-:W2:Y:S02]  /*1360*/  LDS R18, [R18] ;  /* 0x0000000012127984 */ /* 0x000ea40000000800 */
[----:B--2---:R-:W-:-:S07]  /*1370*/  FFMA R3, R18, R21, R3 ;  /* 0x0000001512037223 */ /* 0x004fce0000000003 */
.L_x_18:
[----:B------:R-:W-:Y:S05]  /*1380*/  BSYNC.RECONVERGENT B1 ;  /* 0x0000000000017941 */ /* 0x000fea0003800200 */
.L_x_17:
[----:B------:R-:W-:-:S09]  /*1390*/  UISETP.NE.AND UP1, UPT, UR14, 0x1, UPT ;  /* 0x000000010e00788c */ /* 0x000fd2000bf25270 */
[----:B------:R-:W-:Y:S05]  /*13a0*/  BRA.U !UP1, `(.L_x_12) ;  /* 0x0000000109807547 */ /* 0x000fea000b800000 */
[----:B------:R-:W-:Y:S01]  /*13b0*/  IADD3 R18, PT, PT, R22, 0x1, RZ ;  /* 0x0000000116127810 */ /* 0x000fe20007ffe0ff */
[----:B------:R-:W-:Y:S01]  /*13c0*/  BSSY.RECONVERGENT B1, `(.L_x_19) ;  /* 0x000000e000017945 */ /* 0x000fe20003800200 */
[----:B------:R-:W-:Y:S02]  /*13d0*/  IADD3 R21, PT, PT, R20, 0x1, R17 ;  /* 0x0000000114157810 */ /* 0x000fe40007ffe011 */
[----:B------:R-:W-:-:S04]  /*13e0*/  ISETP.GE.AND P0, PT, R18, R19, PT ;  /* 0x000000131200720c */ /* 0x000fc80003f06270 */
[----:B------:R-:W-:-:S04]  /*13f0*/  ISETP.LT.OR P0, PT, R18, RZ, P0 ;  /* 0x000000ff1200720c */ /* 0x000fc80000701670 */
[----:B------:R-:W-:-:S13]  /*1400*/  ISETP.GE.OR P0, PT, R21, UR7, P0 ;  /* 0x0000000715007c0c */ /* 0x000fda0008706670 */
[----:B------:R-:W-:Y:S05]  /*1410*/  @P0 BRA `(.L_x_20) ;  /* 0x0000000000200947 */ /* 0x000fea0003800000 */
[----:B------:R-:W2:Y:S01]  /*1420*/  LDG.E.CONSTANT R21, desc[UR12][R12.64+0x4] ;  /* 0x0000040c0c157981 */ /* 0x000ea2000c1e9900 */
[----:B------:R-:W-:Y:S01]  /*1430*/  MOV R23, 0x400 ;  /* 0x0000040000177802 */ /* 0x000fe20000000f00 */
[----:B------:R-:W-:Y:S01]  /*1440*/  IMAD.IADD R18, R17, 0x1, R20 ;  /* 0x0000000111127824 */ /* 0x000fe200078e0214 */
[----:B------:R-:W0:Y:S02]  /*1450*/  S2R R24, SR_CgaCtaId ;  /* 0x0000000000187919 */ /* 0x000e240000008800 */
[----:B0-----:R-:W-:-:S05]  /*1460*/  LEA R23, R24, R23, 0x18 ;  /* 0x0000001718177211 */ /* 0x001fca00078ec0ff */
[----:B------:R-:W-:-:S06]  /*1470*/  IMAD R18, R18, 0x4, R23 ;  /* 0x0000000412127824 */ /* 0x000fcc00078e0217 */
[----:B------:R-:W2:Y:S02]  /*1480*/  LDS R18, [R18+0x4] ;  /* 0x0000040012127984 */ /* 0x000ea40000000800 */
[----:B--2---:R-:W-:-:S07]  /*1490*/  FFMA R3, R18, R21, R3 ;  /* 0x0000001512037223 */ /* 0x004fce0000000003 */
.L_x_20:
[----:B------:R-:W-:Y:S05]  /*14a0*/  BSYNC.RECONVERGENT B1 ;  /* 0x0000000000017941 */ /* 0x000fea0003800200 */
.L_x_19:
[----:B------:R-:W-:-:S09]  /*14b0*/  UISETP.NE.AND UP1, UPT, UR14, 0x2, UPT ;  /* 0x000000020e00788c */ /* 0x000fd2000bf25270 */
[----:B------:R-:W-:Y:S05]  /*14c0*/  BRA.U !UP1, `(.L_x_12) ;  /* 0x0000000109387547 */ /* 0x000fea000b800000 */
[----:B------:R-:W-:Y:S02]  /*14d0*/  IADD3 R22, PT, PT, R22, 0x2, RZ ;  /* 0x0000000216167810 */ /* 0x000fe40007ffe0ff */
        /* <DEDUP_REMOVED lines=13> */
.L_x_12:
[----:B------:R-:W-:Y:S05]  /*15b0*/  BSYNC.RECONVERGENT B0 ;  /* 0x0000000000007941 */ /* 0x000fea0003800200 */
.L_x_11:
[----:B------:R-:W0:Y:S01]  /*15c0*/  LDCU UR10, c[0x0][0x3c8] ;  /* 0x00007900ff0a77ac */ /* 0x000e220008000800 */
[----:B------:R-:W-:-:S04]  /*15d0*/  UIADD3 UR5, UPT, UPT, UR5, 0x1, URZ ;  /* 0x0000000105057890 */ /* 0x000fc8000fffe0ff */
[----:B0-----:R-:W-:-:S09]  /*15e0*/  UISETP.NE.AND UP1, UPT, UR5, UR10, UPT ;  /* 0x0000000a0500728c */ /* 0x001fd2000bf25270 */
[----:B------:R-:W-:Y:S05]  /*15f0*/  BRA.U UP1, `(.L_x_21) ;  /* 0xfffffff501d87547 */ /* 0x000fea000b83ffff */
.L_x_10:
[----:B------:R-:W1:Y:S01]  /*1600*/  LDCU UR5, c[0x0][0x3c4] ;  /* 0x00007880ff0577ac */ /* 0x000e620008000800 */
[----:B------:R-:W-:-:S04]  /*1610*/  IADD3 R11, PT, PT, R11, 0x1, RZ ;  /* 0x000000010b0b7810 */ /* 0x000fc80007ffe0ff */
[----:B-1----:R-:W-:-:S13]  /*1620*/  ISETP.NE.AND P0, PT, R11, UR5, PT ;  /* 0x000000050b007c0c */ /* 0x002fda000bf05270 */
[----:B------:R-:W-:Y:S05]  /*1630*/  @P0 BRA `(.L_x_22) ;  /* 0xfffffff4008c0947 */ /* 0x000fea000383ffff */
[----:B------:R-:W-:Y:S05]  /*1640*/  BRA.U !UP0, `(.L_x_23) ;  /* 0xfffffff5084c7547 */ /* 0x000fea000b83ffff */
.L_x_9:
[----:B------:R-:W1:Y:S01]  /*1650*/  LDCU UR5, c[0x0][0x3a4] ;  /* 0x00007480ff0577ac */ /* 0x000e620008000800 */
[----:B------:R-:W-:-:S04]  /*1660*/  UIADD3 UR4, UPT, UPT, UR4, 0x8, URZ ;  /* 0x0000000804047890 */ /* 0x000fc8000fffe0ff */
[----:B-1----:R-:W-:Y:S01]  /*1670*/  UISETP.GE.AND UP0, UPT, UR4, UR5, UPT ;  /* 0x000000050400728c */ /* 0x002fe2000bf06270 */
[----:B------:R-:W-:Y:S08]  /*1680*/  BAR.SYNC.DEFER_BLOCKING 0x0 ;  /* 0x0000000000007b1d */ /* 0x000ff00000010000 */
[----:B------:R-:W-:Y:S05]  /*1690*/  BRA.U !UP0, `(.L_x_24) ;  /* 0xffffffed08ac7547 */ /* 0x000fea000b83ffff */
.L_x_0:
[----:B------:R-:W1:Y:S01]  /*16a0*/  LDC.64 R4, c[0x0][0x390] ;  /* 0x0000e400ff047b82 */ /* 0x000e620000000a00 */
[----:B------:R-:W2:Y:S01]  /*16b0*/  LDCU UR5, c[0x0][0x3a8] ;  /* 0x00007500ff0577ac */ /* 0x000ea20008000800 */
[----:B------:R-:W2:Y:S06]  /*16c0*/  LDCU.64 UR10, c[0x0][0x3b8] ;  /* 0x00007700ff0a77ac */ /* 0x000eac0008000a00 */
[----:B------:R-:W3:Y:S01]  /*16d0*/  LDC.64 R12, c[0x0][0x398] ;  /* 0x0000e600ff0c7b82 */ /* 0x000ee20000000a00 */
[----:B------:R-:W4:Y:S01]  /*16e0*/  LDCU UR9, c[0x0][0x3c0] ;  /* 0x00007800ff0977ac */ /* 0x000f220008000800 */
[----:B-1----:R-:W-:-:S04]  /*16f0*/  ISETP.NE.U32.AND P0, PT, R4, RZ, PT ;  /* 0x000000ff0400720c */ /* 0x002fc80003f05070 */
[----:B------:R-:W-:-:S13]  /*1700*/  ISETP.NE.AND.EX P0, PT, R5, RZ, PT, P0 ;  /* 0x000000ff0500720c */ /* 0x000fda0003f05300 */
[----:B------:R-:W1:Y:S02]  /*1710*/  @P0 LDC.64 R4, c[0x0][0x390] ;  /* 0x0000e400ff040b82 */ /* 0x000e640000000a00 */
[----:B-1----:R-:W-:-:S06]  /*1720*/  @P0 IMAD.WIDE.U32 R4, R6, 0x4, R4 ;  /* 0x0000000406040825 */ /* 0x002fcc00078e0004 */
[----:B------:R-:W5:Y:S01]  /*1730*/  @P0 LDG.E.CONSTANT R4, desc[UR12][R4.64] ;  /* 0x0000000c04040981 */ /* 0x000f62000c1e9900 */
[----:B--2---:R-:W-:-:S06]  /*1740*/  UIMAD UR5, UR10, UR5, URZ ;  /* 0x000000050a0572a4 */ /* 0x004fcc000f8e02ff */
[----:B------:R-:W-:-:S04]  /*1750*/  IMAD R7, R10, UR5, R7 ;  /* 0x000000050a077c24 */ /* 0x000fc8000f8e0207 */
[----:B------:R-:W-:Y:S02]  /*1760*/  IMAD R6, R6, UR10, R7 ;  /* 0x0000000a06067c24 */ /* 0x000fe4000f8e0207 */
[----:B------:R-:W-:Y:S02]  /*1770*/  IMAD.MOV.U32 R7, RZ, RZ, R3 ;  /* 0x000000ffff077224 */ /* 0x000fe400078e0003 */
[----:B------:R-:W-:-:S04]  /*1780*/  IMAD R9, R6, UR11, R9 ;  /* 0x0000000b06097c24 */ /* 0x000fc8000f8e0209 */
[----:B----4-:R-:W-:-:S04]  /*1790*/  IMAD R3, R9, UR9, R8 ;  /* 0x0000000909037c24 */ /* 0x010fc8000f8e0208 */
[----:B---3--:R-:W-:-:S04]  /*17a0*/  IMAD.WIDE R2, R3, 0x4, R12 ;  /* 0x0000000403027825 */ /* 0x008fc800078e020c */
[----:B-----5:R-:W-:-:S05]  /*17b0*/  @P0 FADD R7, R4, R7 ;  /* 0x0000000704070221 */ /* 0x020fca0000000000 */
[----:B------:R-:W-:Y:S01]  /*17c0*/  STG.E desc[UR12][R2.64], R7 ;  /* 0x0000000702007986 */ /* 0x000fe2000c10190c */
[----:B------:R-:W-:Y:S05]  /*17d0*/  EXIT ;  /* 0x000000000000794d */ /* 0x000fea0003800000 */
.L_x_25:
[----:B------:R-:W-:-:S00]  /*17e0*/  BRA `(.L_x_25) ;  /* 0xfffffffc00fc7947 */ /* 0x000fc0000383ffff */
[----:B------:R-:W-:-:S00]  /*17f0*/  NOP ;  /* 0x0000000000007918 */ /* 0x000fc00000000000 */
        /* <DEDUP_REMOVED lines=8> */
.L_x_41:


//--------------------- .text._Z22temporal_conv3d_kernelPKfS0_S0_Pfiiiiiiiiiiiiiiiiii --------------------------
	.section	.text._Z22temporal_conv3d_kernelPKfS0_S0_Pfiiiiiiiiiiiiiiiiii,"ax",@progbits
	.align	128
        .global         _Z22temporal_conv3d_kernelPKfS0_S0_Pfiiiiiiiiiiiiiiiiii
        .type           _Z22temporal_conv3d_kernelPKfS0_S0_Pfiiiiiiiiiiiiiiiiii,@function
        .size           _Z22temporal_conv3d_kernelPKfS0_S0_Pfiiiiiiiiiiiiiiiiii,(.L_x_42 - _Z22temporal_conv3d_kernelPKfS0_S0_Pfiiiiiiiiiiiiiiiiii)
        .other          _Z22temporal_conv3d_kernelPKfS0_S0_Pfiiiiiiiiiiiiiiiiii,@"STO_CUDA_ENTRY STV_DEFAULT"
_Z22temporal_conv3d_kernelPKfS0_S0_Pfiiiiiiiiiiiiiiiiii:
.text._Z22temporal_conv3d_kernelPKfS0_S0_Pfiiiiiiiiiiiiiiiiii:
[----:B------:R-:W-:Y:S08]  /*0000*/  LDC R1, c[0x0][0x37c] ;  /* 0x0000df00ff017b82 */ /* 0x000ff00000000800 */
[----:B------:R-:W0:Y:S01]  /*0010*/  LDC R5, c[0x0][0x3b8] ;  /* 0x0000ee00ff057b82 */ /* 0x000e220000000800 */
[----:B------:R-:W1:Y:S01]  /*0020*/  LDCU UR7, c[0x0][0x3bc] ;  /* 0x00007780ff0777ac */ /* 0x000e620008000800 */
[----:B------:R-:W2:Y:S06]  /*0030*/  LDCU UR8, c[0x0][0x3c0] ;  /* 0x00007800ff0877ac */ /* 0x000eac0008000800 */
[----:B------:R-:W3:Y:S01]  /*0040*/  LDC R4, c[0x0][0x3a8] ;  /* 0x0000ea00ff047b82 */ /* 0x000ee20000000800 */
[----:B------:R-:W4:Y:S07]  /*0050*/  LDCU UR9, c[0x0][0x3a0] ;  /* 0x00007400ff0977ac */ /* 0x000f2e0008000800 */
[----:B------:R-:W5:Y:S01]  /*0060*/  S2UR UR6, SR_CTAID.Z ;  /* 0x00000000000679c3 */ /* 0x000f620000002700 */
[----:B0-----:R-:W0:Y:S01]  /*0070*/  I2F.U32.RP R0, R5 ;  /* 0x0000000500007306 */ /* 0x001e220000209000 */
[----:B------:R-:W-:-:S06]  /*0080*/  ISETP.NE.U32.AND P2, PT, R5, RZ, PT ;  /* 0x000000ff0500720c */ /* 0x000fcc0003f45070 */
[----:B------:R-:W-:Y:S01]  /*0090*/  S2UR UR5, SR_CTAID.Y ;  /* 0x00000000000579c3 */ /* 0x000fe20000002600 */
[----:B---3--:R-:W-:-:S07]  /*00a0*/  IABS R11, R4 ;  /* 0x00000004000b7213 */ /* 0x008fce0000000000 */
[----:B------:R-:W3:Y:S01]  /*00b0*/  S2UR UR4, SR_CTAID.X ;  /* 0x00000000000479c3 */ /* 0x000ee20000002500 */
[----:B0-----:R-:W0:Y:S02]  /*00c0*/  MUFU.RCP R0, R0 ;  /* 0x0000000000007308 */ /* 0x001e240000001000 */
[----:B0-----:R-:W-:-:S06]  /*00d0*/  IADD3 R2, PT, PT, R0, 0xffffffe, RZ ;  /* 0x0ffffffe00027810 */ /* 0x001fcc0007ffe0ff */
[----:B------:R0:W1:Y:S02]  /*00e0*/  F2I.FTZ.U32.TRUNC.NTZ R3, R2 ;  /* 0x0000000200037305 */ /* 0x000064000021f000 */
[----:B0-----:R-:W-:Y:S02]  /*00f0*/  HFMA2 R2, -RZ, RZ, 0, 0 ;  /* 0x00000000ff027431 */ /* 0x001fe400000001ff */
[----:B-1----:R-:W-:-:S04]  /*0100*/  IMAD.MOV R6, RZ, RZ, -R3 ;  /* 0x000000ffff067224 */ /* 0x002fc800078e0a03 */
[----:B------:R-:W-:Y:S02]  /*0110*/  IMAD R7, R6, R5, RZ ;  /* 0x0000000506077224 */ /* 0x000fe400078e02ff */
[----:B------:R-:W0:Y:S02]  /*0120*/  I2F.RP R6, R11 ;  /* 0x0000000b00067306 */ /* 0x000e240000209400 */
[----:B------:R-:W-:-:S06]  /*0130*/  IMAD.HI.U32 R3, R3, R7, R2 ;  /* 0x0000000703037227 */ /* 0x000fcc00078e0002 */
[----:B-----5:R-:W-:-:S04]  /*0140*/  IMAD.HI.U32 R7, R3, UR6, RZ ;  /* 0x0000000603077c27 */ /* 0x020fc8000f8e00ff */
[----:B------:R-:W-:Y:S01]  /*0150*/  IMAD.MOV R0, RZ, RZ, -R7 ;  /* 0x000000ffff007224 */ /* 0x000fe200078e0a07 */
[----:B0-----:R-:W0:Y:S03]  /*0160*/  MUFU.RCP R6, R6 ;  /* 0x0000000600067308 */ /* 0x001e260000001000 */
[----:B------:R-:W-:-:S05]  /*0170*/  IMAD R0, R5, R0, UR6 ;  /* 0x0000000605007e24 */ /* 0x000fca000f8e0200 */
[----:B------:R-:W-:Y:S02]  /*0180*/  ISETP.GE.U32.AND P0, PT, R0, R5, PT ;  /* 0x000000050000720c */ /* 0x000fe40003f06070 */
[----:B0-----:R-:W-:-:S11]  /*0190*/  IADD3 R2, PT, PT, R6, 0xffffffe, RZ ;  /* 0x0ffffffe06027810 */ /* 0x001fd60007ffe0ff */
[----:B------:R-:W-:Y:S01]  /*01a0*/  @P0 IMAD.IADD R0, R0, 0x1, -R5 ;  /* 0x0000000100000824 */ /* 0x000fe200078e0a05 */
[----:B------:R-:W-:Y:S01]  /*01b0*/  @P0 IADD3 R7, PT, PT, R7, 0x1, RZ ;  /* 0x0000000107070810 */ /* 0x000fe20007ffe0ff */
[----:B------:R0:W1:Y:S01]  /*01c0*/  F2I.FTZ.U32.TRUNC.NTZ R3, R2 ;  /* 0x0000000200037305 */ /* 0x000062000021f000 */
[----:B------:R-:W3:Y:S02]  /*01d0*/  S2R R6, SR_TID.X ;  /* 0x0000000000067919 */ /* 0x000ee40000002100 */
[----:B------:R-:W-:Y:S01]  /*01e0*/  ISETP.GE.U32.AND P1, PT, R0, R5, PT ;  /* 0x000000050000720c */ /* 0x000fe20003f26070 */
[----:B0-----:R-:W-:Y:S02]  /*01f0*/  IMAD.MOV.U32 R2, RZ, RZ, RZ ;  /* 0x000000ffff027224 */ /* 0x001fe400078e00ff */
[----:B-1----:R-:W-:-:S10]  /*0200*/  IMAD.MOV R0, RZ, RZ, -R3 ;  /* 0x000000ffff007224 */ /* 0x002fd400078e0a03 */
[----:B------:R-:W-:Y:S02]  /*0210*/  @P1 IADD3 R7, PT, PT, R7, 0x1, RZ ;  /* 0x0000000107071810 */ /* 0x000fe40007ffe0ff */
[----:B------:R-:W-:Y:S01]  /*0220*/  @!P2 LOP3.LUT R7, RZ, R5, RZ, 0x33, !PT ;  /* 0x00000005ff07a212 */ /* 0x000fe200078e33ff */
[----:B------:R-:W-:-:S03]  /*0230*/  IMAD R9, R0, R11, RZ ;  /* 0x0000000b00097224 */ /* 0x000fc600078e02ff */
[----:B------:R-:W-:Y:S01]  /*0240*/  IABS R0, R7 ;  /* 0x0000000700007213 */ /* 0x000fe20000000000 */
[----:B------:R-:W-:Y:S02]  /*0250*/  IMAD.HI.U32 R2, R3, R9, R2 ;  /* 0x0000000903027227 */ /* 0x000fe400078e0002 */
[----:B------:R-:W0:Y:S04]  /*0260*/  S2R R9, SR_TID.Y ;  /* 0x0000000000097919 */ /* 0x000e280000002200 */
[----:B------:R-:W-:-:S05]  /*0270*/  IMAD.HI.U32 R2, R2, R0, RZ ;  /* 0x0000000002027227 */ /* 0x000fca00078e00ff */
[----:B------:R-:W-:-:S05]  /*0280*/  IADD3 R3, PT, PT, -R2, RZ, RZ ;  /* 0x000000ff02037210 */ /* 0x000fca0007ffe1ff */
[C---:B------:R-:W-:Y:S02]  /*0290*/  IMAD R0, R11.reuse, R3, R0 ;  /* 0x000000030b007224 */ /* 0x040fe400078e0200 */
[----:B------:R-:W3:Y:S03]  /*02a0*/  LDC R3, c[0x0][0x360] ;  /* 0x0000d800ff037b82 */ /* 0x000ee60000000800 */
[----:B------:R-:W-:-:S05]  /*02b0*/  ISETP.GT.U32.AND P1, PT, R11, R0, PT ;  /* 0x000000000b00720c */ /* 0x000fca0003f24070 */
[----:B------:R-:W0:Y:S08]  /*02c0*/  LDC R8, c[0x0][0x364] ;  /* 0x0000d900ff087b82 */ /* 0x000e300000000800 */
[----:B------:R-:W-:Y:S01]  /*02d0*/  @!P1 IMAD.IADD R0, R0, 0x1, -R11 ;  /* 0x0000000100009824 */ /* 0x000fe200078e0a0b */
[----:B------:R-:W-:Y:S02]  /*02e0*/  @!P1 IADD3 R2, PT, PT, R2, 0x1, RZ ;  /* 0x0000000102029810 */ /* 0x000fe40007ffe0ff */
[----:B------:R-:W-:-:S02]  /*02f0*/  ISETP.NE.AND P1, PT, R4, RZ, PT ;  /* 0x000000ff0400720c */ /* 0x000fc40003f25270 */
[----:B------:R-:W-:Y:S02]  /*0300*/  ISETP.GE.U32.AND P0, PT, R0, R11, PT ;  /* 0x0000000b0000720c */ /* 0x000fe40003f06070 */
[----:B------:R-:W-:Y:S01]  /*0310*/  LOP3.LUT R0, R7, R4, RZ, 0x3c, !PT ;  /* 0x0000000407007212 */ /* 0x000fe200078e3cff */
[----:B---3--:R-:W-:Y:S02]  /*0320*/  IMAD R3, R3, UR4, R6 ;  /* 0x0000000403037c24 */ /* 0x008fe4000f8e0206 */
[----:B------:R-:W-:Y:S01]  /*0330*/  IMAD.MOV R6, RZ, RZ, -R7 ;  /* 0x000000ffff067224 */ /* 0x000fe200078e0a07 */
[----:B------:R-:W-:-:S03]  /*0340*/  ISETP.GE.AND P2, PT, R0, RZ, PT ;  /* 0x000000ff0000720c */ /* 0x000fc60003f46270 */
[----:B------:R-:W-:Y:S02]  /*0350*/  IMAD R5, R5, R6, UR6 ;  /* 0x0000000605057e24 */ /* 0x000fe4000f8e0206 */
[----:B0-----:R-:W-:Y:S02]  /*0360*/  IMAD R0, R8, UR5, R9 ;  /* 0x0000000508007c24 */ /* 0x001fe4000f8e0209 */
[----:B------:R-:W-:-:S03]  /*0370*/  @P0 VIADD R2, R2, 0x1 ;  /* 0x0000000102020836 */ /* 0x000fc60000000000 */
[----:B------:R-:W-:-:S03]  /*0380*/  ISETP.GE.AND P0, PT, R0, UR7, PT ;  /* 0x0000000700007c0c */ /* 0x000fc6000bf06270 */
[----:B------:R-:W-:Y:S02]  /*0390*/  @!P2 IADD3 R2, PT, PT, -R2, RZ, RZ ;  /* 0x000000ff0202a210 */ /* 0x000fe40007ffe1ff */
[----:B--2---:R-:W-:Y:S02]  /*03a0*/  ISETP.GE.OR P0, PT, R3, UR8, P0 ;  /* 0x0000000803007c0c */ /* 0x004fe40008706670 */
[----:B------:R-:W-:-:S04]  /*03b0*/  @!P1 LOP3.LUT R2, RZ, R4, RZ, 0x33, !PT ;  /* 0x00000004ff029212 */ /* 0x000fc800078e33ff */
[----:B----4-:R-:W-:-:S13]  /*03c0*/  ISETP.GE.OR P0, PT, R2, UR9, P0 ;  /* 0x0000000902007c0c */ /* 0x010fda0008706670 */
[----:B------:R-:W-:Y:S05]  /*03d0*/  @P0 EXIT ;  /* 0x000000000000094d */ /* 0x000fea0003800000 */
[----:B------:R-:W0:Y:S01]  /*03e0*/  LDCU UR7, c[0x0][0x3c4] ;  /* 0x00007880ff0777ac */ /* 0x000e220008000800 */
[----:B------:R-:W1:Y:S01]  /*03f0*/  LDC.64 R8, c[0x0][0x3d0] ;  /* 0x0000f400ff087b82 */ /* 0x000e620000000a00 */
[----:B------:R-:W-:Y:S01]  /*0400*/  IADD3 R6, PT, PT, -R2, RZ, RZ ;  /* 0x000000ff02067210 */ /* 0x000fe20007ffe1ff */
[----:B------:R-:W2:Y:S04]  /*0410*/  LDCU UR6, c[0x0][0x3a4] ;  /* 0x00007480ff0677ac */ /* 0x000ea80008000800 */
[----:B------:R-:W-:Y:S01]  /*0420*/  IMAD R4, R4, R6, R7 ;  /* 0x0000000604047224 */ /* 0x000fe200078e0207 */
[----:B------:R-:W1:Y:S01]  /*0430*/  LDCU.64 UR4, c[0x0][0x3e0] ;  /* 0x00007c00ff0477ac */ /* 0x000e620008000a00 */
[----:B------:R-:W3:Y:S01]  /*0440*/  LDC.64 R10, c[0x0][0x3d8] ;  /* 0x0000f600ff0a7b82 */ /* 0x000ee20000000a00 */
[----:B------:R-:W4:Y:S01]  /*0450*/  LDCU.64 UR12, c[0x0][0x358] ;  /* 0x00006b00ff0c77ac */ /* 0x000f220008000a00 */
[----:B0-----:R-:W-:-:S04]  /*0460*/  UISETP.GE.AND UP0, UPT, UR7, 0x1, UPT ;  /* 0x000000010700788c */ /* 0x001fc8000bf06270 */
[----:B--2---:R-:W-:Y:S01]  /*0470*/  UISETP.LT.OR UP0, UPT, UR6, 0x1, !UP0 ;  /* 0x000000010600788c */ /* 0x004fe2000c701670 */
[----:B-1----:R-:W-:Y:S02]  /*0480*/  IMAD R7, R0, R9, -UR4 ;  /* 0x8000000400077e24 */ /* 0x002fe4000f8e0209 */
[----:B------:R-:W-:Y:S02]  /*0490*/  IMAD.MOV.U32 R9, RZ, RZ, RZ ;  /* 0x000000ffff097224 */ /* 0x000fe400078e00ff */
[----:B---3--:R-:W-:Y:S02]  /*04a0*/  IMAD R6, R5, R8, -R11 ;  /* 0x0000000805067224 */ /* 0x008fe400078e0a0b */
[----:B------:R-:W-:Y:S02]  /*04b0*/  IMAD R8, R3, R10, -UR5 ;  /* 0x8000000503087e24 */ /* 0x000fe4000f8e020a */
[----:B----4-:R-:W-:Y:S05]  /*04c0*/  BRA.U UP0, `(.L_x_26) ;  /* 0x0000000d00207547 */ /* 0x010fea000b800000 */
[----:B------:R-:W0:Y:S01]  /*04d0*/  LDCU UR10, c[0x0][0x3cc] ;  /* 0x00007980ff0a77ac */ /* 0x000e220008000800 */
[----:B------:R-:W-:Y:S01]  /*04e0*/  MOV R9, RZ ;  /* 0x000000ff00097202 */ /* 0x000fe20000000f00 */
[----:B0-----:R-:W-:Y:S02]  /*04f0*/  ULOP3.LUT UR4, UR10, 0x7, URZ, 0xc0, !UPT ;  /* 0x000000070a047892 */ /* 0x001fe4000f8ec0ff */
[----:B------:R-:W-:Y:S02]  /*0500*/  ULOP3.LUT UR10, UR10, 0x7ffffff8, URZ, 0xc0, !UPT ;  /* 0x7ffffff80a0a7892 */ /* 0x000fe4000f8ec0ff */
[----:B------:R-:W-:-:S04]  /*0510*/  UIADD3 UR4, UPT, UPT, UR4, -0x1, URZ ;  /* 0xffffffff04047890 */ /* 0x000fc8000fffe0ff */
[----:B------:R-:W-:-:S03]  /*0520*/  UISETP.GE.U32.AND UP0, UPT, UR4, 0x3, UPT ;  /* 0x000000030400788c */ /* 0x000fc6000bf06070 */
[----:B------:R-:W-:-:S08]  /*0530*/  UMOV UR4, URZ ;  /* 0x000000ff00047c82 */ /* 0x000fd00008000000 */
.L_x_35:
[----:B------:R-:W0:Y:S01]  /*0540*/  LDCU UR5, c[0x0][0x3a4] ;  /* 0x00007480ff0577ac */ /* 0x000e220008000800 */
[----:B------:R-:W1:Y:S01]  /*0550*/  LDC R10, c[0x0][0x3ac] ;  /* 0x0000eb00ff0a7b82 */ /* 0x000e620000000800 */
[----:B------:R-:W0:Y:S01]  /*0560*/  LDCU UR7, c[0x0][0x3ac] ;  /* 0x00007580ff0777ac */ /* 0x000e220008000800 */
[----:B------:R-:W2:Y:S06]  /*0570*/  LDCU UR6, c[0x0][0x3c4] ;  /* 0x00007880ff0677ac */ /* 0x000eac0008000800 */
[----:B------:R-:W3:Y:S01]  /*0580*/  LDC R11, c[0x0][0x3c4] ;  /* 0x0000f100ff0b7b82 */ /* 0x000ee20000000800 */
[----:B------:R-:W4:Y:S01]  /*0590*/  LDCU UR8, c[0x0][0x3a4] ;  /* 0x00007480ff0877ac */ /* 0x000f220008000800 */
[----:B0-----:R-:W-:-:S02]  /*05a0*/  UIMAD UR7, UR5, UR7, URZ ;  /* 0x00000007050772a4 */ /* 0x001fc4000f8e02ff */
[----:B--2---:R-:W-:-:S04]  /*05b0*/  UIMAD UR6, UR5, UR6, URZ ;  /* 0x00000006050672a4 */ /* 0x004fc8000f8e02ff */
[----:B------:R-:W-:Y:S01]  /*05c0*/  IMAD R13, R2, UR7, RZ ;  /* 0x00000007020d7c24 */ /* 0x000fe2000f8e02ff */
[----:B------:R-:W-:Y:S01]  /*05d0*/  UMOV UR5, URZ ;  /* 0x000000ff00057c82 */ /* 0x000fe20008000000 */
[----:B------:R-:W-:Y:S02]  /*05e0*/  IMAD R12, R4, UR6, RZ ;  /* 0x00000006040c7c24 */ /* 0x000fe4000f8e02ff */
[----:B-1----:R-:W-:Y:S02]  /*05f0*/  IMAD R10, R10, UR4, R13 ;  /* 0x000000040a0a7c24 */ /* 0x002fe4000f8e020d */
[----:B---3--:R-:W-:Y:S01]  /*0600*/  IMAD R11, R11, UR4, R12 ;  /* 0x000000040b0b7c24 */ /* 0x008fe2000f8e020c */
[----:B------:R-:W-:-:S04]  /*0610*/  UIADD3 UR4, UPT, UPT, UR4, 0x1, URZ ;  /* 0x0000000104047890 */ /* 0x000fc8000fffe0ff */
[----:B----4-:R-:W-:-:S11]  /*0620*/  UISETP.NE.AND UP1, UPT, UR4, UR8, UPT ;  /* 0x000000080400728c */ /* 0x010fd6000bf25270 */
.L_x_34:
[----:B------:R-:W0:Y:S01]  /*0630*/  LDCU UR6, c[0x0][0x3c8] ;  /* 0x00007900ff0677ac */ /* 0x000e220008000800 */
[----:B------:R-:W1:Y:S01]  /*0640*/  LDC R13, c[0x0][0x3ac] ;  /* 0x0000eb00ff0d7b82 */ /* 0x000e620000000800 */
[----:B------:R-:W-:Y:S01]  /*0650*/  VIADD R12, R6, UR5 ;  /* 0x00000005060c7c36 */ /* 0x000fe20008000000 */
[----:B0-----:R-:W-:-:S04]  /*0660*/  ISETP.LT.AND P0, PT, RZ, UR6, PT ;  /* 0x00000006ff007c0c */ /* 0x001fc8000bf01270 */
[----:B------:R-:W-:-:S04]  /*0670*/  ISETP.GT.AND P0, PT, R12, -0x1, P0 ;  /* 0xffffffff0c00780c */ /* 0x000fc80000704270 */
[----:B-1----:R-:W-:-:S13]  /*0680*/  ISETP.LT.AND P0, PT, R12, R13, P0 ;  /* 0x0000000d0c00720c */ /* 0x002fda0000701270 */
[----:B------:R-:W-:Y:S05]  /*0690*/  @!P0 BRA `(.L_x_27) ;  /* 0x0000000800988947 */ /* 0x000fea0003800000 */
[----:B------:R-:W-:-:S05]  /*06a0*/  UMOV UR6, URZ ;  /* 0x000000ff00067c82 */ /* 0x000fca0008000000 */
.L_x_33:
[----:B------:R-:W0:Y:S01]  /*06b0*/  LDCU UR7, c[0x0][0x3cc] ;  /* 0x00007980ff0777ac */ /* 0x000e220008000800 */
[----:B------:R-:W-:Y:S01]  /*06c0*/  VIADD R18, R7, UR6 ;  /* 0x0000000607127c36 */ /* 0x000fe20008000000 */
[----:B------:R-:W-:Y:S01]  /*06d0*/  BSSY.RECONVERGENT B0, `(.L_x_28) ;  /* 0x000009e000007945 */ /* 0x000fe20003800200 */
[----:B------:R-:W1:Y:S01]  /*06e0*/  LDCU UR11, c[0x0][0x3b0] ;  /* 0x00007600ff0b77ac */ /* 0x000e620008000800 */
[----:B0-----:R-:W-:-:S04]  /*06f0*/  MOV R12, UR7 ;  /* 0x00000007000c7c02 */ /* 0x001fc80008000f00 */
[----:B------:R-:W-:-:S04]  /*0700*/  ISETP.GT.AND P0, PT, R12, RZ, PT ;  /* 0x000000ff0c00720c */ /* 0x000fc80003f04270 */
[----:B------:R-:W-:-:S04]  /*0710*/  ISETP.GT.AND P0, PT, R18, -0x1, P0 ;  /* 0xffffffff1200780c */ /* 0x000fc80000704270 */
[----:B-1----:R-:W-:-:S13]  /*0720*/  ISETP.LT.AND P0, PT, R18, UR11, P0 ;  /* 0x0000000b12007c0c */ /* 0x002fda0008701270 */
[----:B------:R-:W-:Y:S05]  /*0730*/  @!P0 BRA `(.L_x_29) ;  /* 0x00000008005c8947 */ /* 0x000fea0003800000 */
[----:B------:R-:W0:Y:S01]  /*0740*/  LDC R13, c[0x0][0x3c8] ;  /* 0x0000f200ff0d7b82 */ /* 0x000e220000000800 */
[----:B------:R-:W-:Y:S01]  /*0750*/  ISETP.GE.U32.AND P0, PT, R12, 0x8, PT ;  /* 0x000000080c00780c */ /* 0x000fe20003f06070 */
[----:B------:R-:W-:Y:S01]  /*0760*/  VIADD R14, R11, UR5 ;  /* 0x000000050b0e7c36 */ /* 0x000fe20008000000 */
[----:B------:R-:W-:Y:S01]  /*0770*/  IADD3 R15, PT, PT, R6, UR5, RZ ;  /* 0x00000005060f7c10 */ /* 0x000fe2000fffe0ff */
[----:B------:R-:W-:-:S03]  /*0780*/  IMAD.MOV.U32 R19, RZ, RZ, RZ ;  /* 0x000000ffff137224 */ /* 0x000fc600078e00ff */
[----:B------:R-:W-:-:S05]  /*0790*/  IADD3 R15, PT, PT, R10, R15, RZ ;  /* 0x0000000f0a0f7210 */ /* 0x000fca0007ffe0ff */
[----:B------:R-:W-:Y:S02]  /*07a0*/  IMAD R18, R15, UR11, R18 ;  /* 0x0000000b0f127c24 */ /* 0x000fe4000f8e0212 */
[----:B0-----:R-:W-:Y:S01]  /*07b0*/  IMAD R13, R14, R13, UR6 ;  /* 0x000000060e0d7e24 */ /* 0x001fe2000f8e020d */
[----:B------:R-:W-:Y:S06]  /*07c0*/  @!P0 BRA `(.L_x_30) ;  /* 0x0000000000f88947 */ /* 0x000fec0003800000 */
[----:B------:R-:W0:Y:S01]  /*07d0*/  LDCU UR8, c[0x0][0x3b4] ;  /* 0x00007680ff0877ac */ /* 0x000e220008000800 */
[----:B------:R-:W1:Y:S01]  /*07e0*/  LDCU UR9, c[0x0][0x3cc] ;  /* 0x00007980ff0977ac */ /* 0x000e620008000800 */
[----:B------:R-:W-:-:S05]  /*07f0*/  UMOV UR7, URZ ;  /* 0x000000ff00077c82 */ /* 0x000fca0008000000 */
.L_x_31:
[----:B------:R-:W2:Y:S01]  /*0800*/  LDC.64 R16, c[0x0][0x380] ;  /* 0x0000e000ff107b82 */ /* 0x000ea20000000a00 */
[----:B------:R-:W-:Y:S01]  /*0810*/  IADD3 R19, PT, PT, R8, UR7, RZ ;  /* 0x0000000708137c10 */ /* 0x000fe2000fffe0ff */
[----:B-1----:R-:W-:-:S03]  /*0820*/  IMAD.U32 R12, RZ, RZ, UR9 ;  /* 0x00000009ff0c7e24 */ /* 0x002fc6000f8e00ff */
[C---:B0-----:R-:W-:Y:S01]  /*0830*/  ISETP.GE.AND P0, PT, R19.reuse, UR8, PT ;  /* 0x0000000813007c0c */ /* 0x041fe2000bf06270 */
[----:B------:R-:W-:Y:S02]  /*0840*/  IMAD R21, R18, UR8, R19 ;  /* 0x0000000812157c24 */ /* 0x000fe4000f8e0213 */
[----:B------:R-:W0:Y:S01]  /*0850*/  LDC.64 R14, c[0x0][0x388] ;  /* 0x0000e200ff0e7b82 */ /* 0x000e220000000a00 */
[----:B------:R-:W-:Y:S01]  /*0860*/  ISETP.LT.OR P3, PT, R19, RZ, P0 ;  /* 0x000000ff1300720c */ /* 0x000fe20000761670 */
[----:B------:R-:W-:Y:S02]  /*0870*/  IMAD R23, R13, R12, UR7 ;  /* 0x000000070d177e24 */ /* 0x000fe4000f8e020c */
[----:B--2---:R-:W-:-:S10]  /*0880*/  IMAD.WIDE R16, R21, 0x4, R16 ;  /* 0x0000000415107825 */ /* 0x004fd400078e0210 */
[----:B------:R-:W2:Y:S01]  /*0890*/  @!P3 LDG.E.CONSTANT R24, desc[UR12][R16.64] ;  /* 0x0000000c1018b981 */ /* 0x000ea2000c1e9900 */
[----:B0-----:R-:W-:-:S05]  /*08a0*/  IMAD.WIDE R14, R23, 0x4, R14 ;  /* 0x00000004170e7825 */ /* 0x001fca00078e020e */
[----:B------:R-:W2:Y:S01]  /*08b0*/  @!P3 LDG.E.CONSTANT R23, desc[UR12][R14.64] ;  /* 0x0000000c0e17b981 */ /* 0x000ea2000c1e9900 */
[C---:B------:R-:W-:Y:S01]  /*08c0*/  IADD3 R20, PT, PT, R19.reuse, 0x1, RZ ;  /* 0x0000000113147810 */ /* 0x040fe20007ffe0ff */
[----:B------:R-:W-:-:S03]  /*08d0*/  VIADD R21, R19, 0x2 ;  /* 0x0000000213157836 */ /* 0x000fc60000000000 */
[C---:B------:R-:W-:Y:S02]  /*08e0*/  ISETP.GE.AND P0, PT, R20.reuse, UR8, PT ;  /* 0x0000000814007c0c */ /* 0x040fe4000bf06270 */
[----:B------:R-:W-:Y:S02]  /*08f0*/  ISETP.GE.AND P1, PT, R21, UR8, PT ;  /* 0x0000000815007c0c */ /* 0x000fe4000bf26270 */
[----:B------:R-:W-:Y:S02]  /*0900*/  ISETP.LT.OR P0, PT, R20, RZ, P0 ;  /* 0x000000ff1400720c */ /* 0x000fe40000701670 */
[----:B------:R-:W-:Y:S02]  /*0910*/  IADD3 R20, PT, PT, R19, 0x3, RZ ;  /* 0x0000000313147810 */ /* 0x000fe40007ffe0ff */
[----:B------:R-:W-:Y:S02]  /*0920*/  ISETP.LT.OR P1, PT, R21, RZ, P1 ;  /* 0x000000ff1500720c */ /* 0x000fe40000f21670 */
[----:B------:R-:W-:-:S04]  /*0930*/  ISETP.GE.AND P2, PT, R20, UR8, PT ;  /* 0x0000000814007c0c */ /* 0x000fc8000bf46270 */
[----:B------:R-:W-:-:S03]  /*0940*/  ISETP.LT.OR P2, PT, R20, RZ, P2 ;  /* 0x000000ff1400720c */ /* 0x000fc60001741670 */
[----:B------:R-:W3:Y:S04]  /*0950*/  @!P0 LDG.E.CONSTANT R28, desc[UR12][R16.64+0x4] ;  /* 0x0000040c101c8981 */ /* 0x000ee8000c1e9900 */
[----:B------:R-:W3:Y:S04]  /*0960*/  @!P0 LDG.E.CONSTANT R21, desc[UR12][R14.64+0x4] ;  /* 0x0000040c0e158981 */ /* 0x000ee8000c1e9900 */
[----:B------:R-:W4:Y:S04]  /*0970*/  @!P1 LDG.E.CONSTANT R22, desc[UR12][R16.64+0x8] ;  /* 0x0000080c10169981 */ /* 0x000f28000c1e9900 */
[----:B------:R-:W4:Y:S04]  /*0980*/  @!P1 LDG.E.CONSTANT R20, desc[UR12][R14.64+0x8] ;  /* 0x0000080c0e149981 */ /* 0x000f28000c1e9900 */
[----:B------:R-:W5:Y:S01]  /*0990*/  @!P2 LDG.E.CONSTANT R26, desc[UR12][R16.64+0xc] ;  /* 0x00000c0c101aa981 */ /* 0x000f62000c1e9900 */
[----:B--2---:R-:W-:-:S03]  /*09a0*/  @!P3 FFMA R9, R24, R23, R9 ;  /* 0x000000171809b223 */ /* 0x004fc60000000009 */
[----:B------:R-:W5:Y:S01]  /*09b0*/  @!P2 LDG.E.CONSTANT R24, desc[UR12][R14.64+0xc] ;  /* 0x00000c0c0e18a981 */ /* 0x000f62000c1e9900 */
[----:B------:R-:W-:-:S05]  /*09c0*/  VIADD R23, R19, 0x4 ;  /* 0x0000000413177836 */ /* 0x000fca0000000000 */
[----:B------:R-:W-:-:S04]  /*09d0*/  ISETP.GE.AND P3, PT, R23, UR8, PT ;  /* 0x0000000817007c0c */ /* 0x000fc8000bf66270 */
[----:B------:R-:W-:Y:S02]  /*09e0*/  ISETP.LT.OR P3, PT, R23, RZ, P3 ;  /* 0x000000ff1700720c */ /* 0x000fe40001f61670 */
[----:B------:R-:W-:-:S04]  /*09f0*/  IADD3 R23, PT, PT, R19, 0x5, RZ ;  /* 0x0000000513177810 */ /* 0x000fc80007ffe0ff */
[----:B------:R-:W-:-:S04]  /*0a00*/  ISETP.GE.AND P4, PT, R23, UR8, PT ;  /* 0x0000000817007c0c */ /* 0x000fc8000bf86270 */
[----:B------:R-:W-:Y:S01]  /*0a10*/  ISETP.LT.OR P4, PT, R23, RZ, P4 ;  /* 0x000000ff1700720c */ /* 0x000fe20002781670 */
[C---:B------:R-:W-:Y:S01]  /*0a20*/  VIADD R23, R19.reuse, 0x6 ;  /* 0x0000000613177836 */ /* 0x040fe20000000000 */
[----:B------:R-:W-:-:S04]  /*0a30*/  IADD3 R19, PT, PT, R19, 0x7, RZ ;  /* 0x0000000713137810 */ /* 0x000fc80007ffe0ff */
[----:B------:R-:W-:Y:S02]  /*0a40*/  ISETP.GE.AND P5, PT, R23, UR8, PT ;  /* 0x0000000817007c0c */ /* 0x000fe4000bfa6270 */
[----:B------:R-:W-:Y:S02]  /*0a50*/  ISETP.GE.AND P6, PT, R19, UR8, PT ;  /* 0x0000000813007c0c */ /* 0x000fe4000bfc6270 */
[----:B------:R-:W-:Y:S01]  /*0a60*/  ISETP.LT.OR P5, PT, R23, RZ, P5 ;  /* 0x000000ff1700720c */ /* 0x000fe20002fa1670 */
[----:B---3--:R-:W-:Y:S01]  /*0a70*/  @!P0 FFMA R9, R28, R21, R9 ;  /* 0x000000151c098223 */ /* 0x008fe20000000009 */
[----:B------:R-:W-:Y:S01]  /*0a80*/  ISETP.LT.OR P6, PT, R19, RZ, P6 ;  /* 0x000000ff1300720c */ /* 0x000fe200037c1670 */
[----:B------:R-:W2:Y:S04]  /*0a90*/  @!P3 LDG.E.CONSTANT R28, desc[UR12][R16.64+0x10] ;  /* 0x0000100c101cb981 */ /* 0x000ea8000c1e9900 */
[----:B------:R-:W2:Y:S01]  /*0aa0*/  @!P3 LDG.E.CONSTANT R19, desc[UR12][R14.64+0x10] ;  /* 0x0000100c0e13b981 */ /* 0x000ea2000c1e9900 */
[----:B----4-:R-:W-:-:S03]  /*0ab0*/  @!P1 FFMA R9, R22, R20, R9 ;  /* 0x0000001416099223 */ /* 0x010fc60000000009 */
[----:B------:R-:W3:Y:S04]  /*0ac0*/  @!P4 LDG.E.CONSTANT R20, desc[UR12][R16.64+0x14] ;  /* 0x0000140c1014c981 */ /* 0x000ee8000c1e9900 */
[----:B------:R-:W3:Y:S04]  /*0ad0*/  @!P4 LDG.E.CONSTANT R21, desc[UR12][R14.64+0x14] ;  /* 0x0000140c0e15c981 */ /* 0x000ee8000c1e9900 */
[----:B------:R-:W4:Y:S04]  /*0ae0*/  @!P5 LDG.E.CONSTANT R22, desc[UR12][R16.64+0x18] ;  /* 0x0000180c1016d981 */ /* 0x000f28000c1e9900 */
[----:B------:R-:W4:Y:S04]  /*0af0*/  @!P5 LDG.E.CONSTANT R23, desc[UR12][R14.64+0x18] ;  /* 0x0000180c0e17d981 */ /* 0x000f28000c1e9900 */
[----:B------:R-:W4:Y:S01]  /*0b00*/  @!P6 LDG.E.CONSTANT R25, desc[UR12][R14.64+0x1c] ;  /* 0x00001c0c0e19e981 */ /* 0x000f22000c1e9900 */
[----:B-----5:R-:W-:-:S03]  /*0b10*/  @!P2 FFMA R9, R26, R24, R9 ;  /* 0x000000181a09a223 */ /* 0x020fc60000000009 */
[----:B------:R-:W5:Y:S01]  /*0b20*/  @!P6 LDG.E.CONSTANT R24, desc[UR12][R16.64+0x1c] ;  /* 0x00001c0c1018e981 */ /* 0x000f62000c1e9900 */
[----:B------:R-:W-:-:S04]  /*0b30*/  UIADD3 UR7, UPT, UPT, UR7, 0x8, URZ ;  /* 0x0000000807077890 */ /* 0x000fc8000fffe0ff */
[----:B------:R-:W-:Y:S01]  /*0b40*/  UISETP.NE.AND UP2, UPT, UR7, UR10, UPT ;  /* 0x0000000a0700728c */ /* 0x000fe2000bf45270 */
[----:B--2---:R-:W-:-:S04]  /*0b50*/  @!P3 FFMA R9, R28, R19, R9 ;  /* 0x000000131c09b223 */ /* 0x004fc80000000009 */
[----:B---3--:R-:W-:-:S04]  /*0b60*/  @!P4 FFMA R9, R20, R21, R9 ;  /* 0x000000151409c223 */ /* 0x008fc80000000009 */
[----:B----4-:R-:W-:-:S04]  /*0b70*/  @!P5 FFMA R9, R22, R23, R9 ;  /* 0x000000171609d223 */ /* 0x010fc80000000009 */
[----:B-----5:R-:W-:Y:S01]  /*0b80*/  @!P6 FFMA R9, R24, R25, R9 ;  /* 0x000000191809e223 */ /* 0x020fe20000000009 */
[----:B------:R-:W-:Y:S06]  /*0b90*/  BRA.U UP2, `(.L_x_31) ;  /* 0xfffffffd02187547 */ /* 0x000fec000b83ffff */
[----:B------:R-:W-:-:S07]  /*0ba0*/  MOV R19, UR10 ;  /* 0x0000000a00137c02 */ /* 0x000fce0008000f00 */
.L_x_30:
[----:B------:R-:W0:Y:S02]  /*0bb0*/  LDCU UR7, c[0x0][0x3cc] ;  /* 0x00007980ff0777ac */ /* 0x000e240008000800 */
[----:B0-----:R-:W-:-:S04]  /*0bc0*/  ULOP3.LUT UR8, UR7, 0x7, URZ, 0xc0, !UPT ;  /* 0x0000000707087892 */ /* 0x001fc8000f8ec0ff */
[----:B------:R-:W-:-:S09]  /*0bd0*/  UISETP.NE.AND UP2, UPT, UR8, URZ, UPT ;  /* 0x000000ff0800728c */ /* 0x000fd2000bf45270 */
[----:B------:R-:W-:Y:S05]  /*0be0*/  BRA.U !UP2, `(.L_x_29) ;  /* 0x000000050a307547 */ /* 0x000fea000b800000 */
[----:B------:R-:W-:-:S04]  /*0bf0*/  ULOP3.LUT UR7, UR7, 0x3, URZ, 0xc0, !UPT ;  /* 0x0000000307077892 */ /* 0x000fc8000f8ec0ff */
[----:B------:R-:W-:-:S04]  /*0c00*/  UISETP.LT.U32.AND UP2, UPT, UR7, 0x2, UPT ;  /* 0x000000020700788c */ /* 0x000fc8000bf41070 */
[----:B------:R-:W-:-:S04]  /*0c10*/  USEL UR7, UR7, 0x2, UP2 ;  /* 0x0000000207077887 */ /* 0x000fc80009000000 */
[----:B------:R-:W-:-:S12]  /*0c20*/  USHF.L.U32 UR7, UR7, 0x2, URZ ;  /* 0x0000000207077899 */ /* 0x000fd800080006ff */
[----:B------:R-:W0:Y:S02]  /*0c30*/  LDCU UR8, c[0x2][UR7] ;  /* 0x00800000070877ac */ /* 0x000e240008000800 */
[----:B0-----:R-:W-:Y:S01]  /*0c40*/  USHF.R.S32.HI UR9, URZ, 0x1f, UR8 ;  /* 0x0000001fff097899 */ /* 0x001fe20008011408 */
[----:B------:R-:W-:Y:S11]  /*0c50*/  BRA.U !UP0, `(.L_x_32) ;  /* 0x0000000108807547 */ /* 0x000ff6000b800000 */
[----:B------:R-:W0:Y:S01]  /*0c60*/  LDCU UR7, c[0x0][0x3b4] ;  /* 0x00007680ff0777ac */ /* 0x000e220008000800 */
[----:B------:R-:W1:Y:S01]  /*0c70*/  LDC.64 R16, c[0x0][0x380] ;  /* 0x0000e000ff107b82 */ /* 0x000e620000000a00 */
[----:B------:R-:W-:-:S05]  /*0c80*/  IMAD.IADD R23, R8, 0x1, R19 ;  /* 0x0000000108177824 */ /* 0x000fca00078e0213 */
[C---:B------:R-:W-:Y:S02]  /*0c90*/  IADD3 R20, PT, PT, R23.reuse, 0x1, RZ ;  /* 0x0000000117147810 */ /* 0x040fe40007ffe0ff */
[----:B------:R-:W2:Y:S01]  /*0ca0*/  LDC.64 R14, c[0x0][0x388] ;  /* 0x0000e200ff0e7b82 */ /* 0x000ea20000000a00 */
[C---:B------:R-:W-:Y:S02]  /*0cb0*/  IADD3 R22, PT, PT, R23.reuse, 0x2, RZ ;  /* 0x0000000217167810 */ /* 0x040fe40007ffe0ff */
[C---:B0-----:R-:W-:Y:S01]  /*0cc0*/  ISETP.GE.AND P0, PT, R23.reuse, UR7, PT ;  /* 0x0000000717007c0c */ /* 0x041fe2000bf06270 */
[----:B------:R-:W-:Y:S01]  /*0cd0*/  IMAD R21, R18, UR7, R23 ;  /* 0x0000000712157c24 */ /* 0x000fe2000f8e0217 */
[C---:B------:R-:W-:Y:S02]  /*0ce0*/  ISETP.GE.AND P1, PT, R20.reuse, UR7, PT ;  /* 0x0000000714007c0c */ /* 0x040fe4000bf26270 */
[C---:B------:R-:W-:Y:S02]  /*0cf0*/  ISETP.LT.OR P0, PT, R23.reuse, RZ, P0 ;  /* 0x000000ff1700720c */ /* 0x040fe40000701670 */
[----:B------:R-:W-:Y:S01]  /*0d00*/  ISETP.LT.OR P1, PT, R20, RZ, P1 ;  /* 0x000000ff1400720c */ /* 0x000fe20000f21670 */
[----:B------:R-:W-:Y:S01]  /*0d10*/  VIADD R20, R23, 0x3 ;  /* 0x0000000317147836 */ /* 0x000fe20000000000 */
[----:B------:R-:W-:Y:S01]  /*0d20*/  ISETP.GE.AND P2, PT, R22, UR7, PT ;  /* 0x0000000716007c0c */ /* 0x000fe2000bf46270 */
[----:B------:R-:W-:-:S02]  /*0d30*/  IMAD R23, R13, R12, R19 ;  /* 0x0000000c0d177224 */ /* 0x000fc400078e0213 */
[----:B-1----:R-:W-:Y:S01]  /*0d40*/  IMAD.WIDE R16, R21, 0x4, R16 ;  /* 0x0000000415107825 */ /* 0x002fe200078e0210 */
[----:B------:R-:W-:Y:S02]  /*0d50*/  ISETP.LT.OR P2, PT, R22, RZ, P2 ;  /* 0x000000ff1600720c */ /* 0x000fe40001741670 */
[----:B------:R-:W-:Y:S01]  /*0d60*/  ISETP.GE.AND P3, PT, R20, UR7, PT ;  /* 0x0000000714007c0c */ /* 0x000fe2000bf66270 */
[----:B--2---:R-:W-:-:S03]  /*0d70*/  IMAD.WIDE R14, R23, 0x4, R14 ;  /* 0x00000004170e7825 */ /* 0x004fc600078e020e */
[----:B------:R-:W-:Y:S01]  /*0d80*/  ISETP.LT.OR P3, PT, R20, RZ, P3 ;  /* 0x000000ff1400720c */ /* 0x000fe20001f61670 */
[----:B------:R-:W2:Y:S04]  /*0d90*/  @!P1 LDG.E.CONSTANT R22, desc[UR12][R16.64+0x4] ;  /* 0x0000040c10169981 */ /* 0x000ea8000c1e9900 */
[----:B------:R-:W3:Y:S04]  /*0da0*/  @!P0 LDG.E.CONSTANT R20, desc[UR12][R16.64] ;  /* 0x0000000c10148981 */ /* 0x000ee8000c1e9900 */
[----:B------:R-:W3:Y:S04]  /*0db0*/  @!P0 LDG.E.CONSTANT R21, desc[UR12][R14.64] ;  /* 0x0000000c0e158981 */ /* 0x000ee8000c1e9900 */
[----:B------:R-:W2:Y:S04]  /*0dc0*/  @!P1 LDG.E.CONSTANT R23, desc[UR12][R14.64+0x4] ;  /* 0x0000040c0e179981 */ /* 0x000ea8000c1e9900 */
[----:B------:R-:W4:Y:S04]  /*0dd0*/  @!P2 LDG.E.CONSTANT R24, desc[UR12][R16.64+0x8] ;  /* 0x0000080c1018a981 */ /* 0x000f28000c1e9900 */
[----:B------:R-:W4:Y:S04]  /*0de0*/  @!P2 LDG.E.CONSTANT R25, desc[UR12][R14.64+0x8] ;  /* 0x0000080c0e19a981 */ /* 0x000f28000c1e9900 */
[----:B------:R-:W5:Y:S04]  /*0df0*/  @!P3 LDG.E.CONSTANT R26, desc[UR12][R16.64+0xc] ;  /* 0x00000c0c101ab981 */ /* 0x000f68000c1e9900 */
[----:B------:R-:W5:Y:S01]  /*0e00*/  @!P3 LDG.E.CONSTANT R27, desc[UR12][R14.64+0xc] ;  /* 0x00000c0c0e1bb981 */ /* 0x000f62000c1e9900 */
[----:B------:R-:W-:Y:S01]  /*0e10*/  IADD3 R19, PT, PT, R19, 0x4, RZ ;  /* 0x0000000413137810 */ /* 0x000fe20007ffe0ff */
[----:B---3--:R-:W-:-:S04]  /*0e20*/  @!P0 FFMA R9, R20, R21, R9 ;  /* 0x0000001514098223 */ /* 0x008fc80000000009 */
[----:B--2---:R-:W-:-:S04]  /*0e30*/  @!P1 FFMA R9, R22, R23, R9 ;  /* 0x0000001716099223 */ /* 0x004fc80000000009 */
[----:B----4-:R-:W-:-:S04]  /*0e40*/  @!P2 FFMA R9, R24, R25, R9 ;  /* 0x000000191809a223 */ /* 0x010fc80000000009 */
[----:B-----5:R-:W-:-:S07]  /*0e50*/  @!P3 FFMA R9, R26, R27, R9 ;  /* 0x0000001b1a09b223 */ /* 0x020fce0000000009 */
.L_x_32:
[----:B------:R-:W-:Y:S05]  /*0e60*/  BRXU UR8 -0xe70                                    (*"BRANCH_TARGETS .L_x_29,.L_x_39,.L_x_40"*) ;  /* 0xfffffff008647958 */ /* 0x000fea000b83ffff */
.L_x_40:
[----:B------:R-:W0:Y:S01]  /*0e70*/  LDCU UR7, c[0x0][0x3b4] ;  /* 0x00007680ff0777ac */ /* 0x000e220008000800 */
[----:B------:R-:W1:Y:S01]  /*0e80*/  LDC.64 R16, c[0x0][0x380] ;  /* 0x0000e000ff107b82 */ /* 0x000e620000000a00 */
[----:B------:R-:W-:Y:S01]  /*0e90*/  IADD3 R21, PT, PT, R8, R19, RZ ;  /* 0x0000001308157210 */ /* 0x000fe20007ffe0ff */
[----:B------:R-:W-:-:S04]  /*0ea0*/  IMAD R23, R13, R12, R19 ;  /* 0x0000000c0d177224 */ /* 0x000fc800078e0213 */
[C---:B------:R-:W-:Y:S02]  /*0eb0*/  VIADD R20, R21.reuse, 0x1 ;  /* 0x0000000115147836 */ /* 0x040fe40000000000 */
[----:B------:R-:W2:Y:S01]  /*0ec0*/  LDC.64 R14, c[0x0][0x388] ;  /* 0x0000e200ff0e7b82 */ /* 0x000ea20000000a00 */
[C---:B0-----:R-:W-:Y:S02]  /*0ed0*/  ISETP.GE.AND P0, PT, R21.reuse, UR7, PT ;  /* 0x0000000715007c0c */ /* 0x041fe4000bf06270 */
[----:B------:R-:W-:Y:S02]  /*0ee0*/  ISETP.GE.AND P1, PT, R20, UR7, PT ;  /* 0x0000000714007c0c */ /* 0x000fe4000bf26270 */
[----:B------:R-:W-:Y:S01]  /*0ef0*/  ISETP.LT.OR P0, PT, R21, RZ, P0 ;  /* 0x000000ff1500720c */ /* 0x000fe20000701670 */
[----:B------:R-:W-:Y:S01]  /*0f00*/  IMAD R21, R18, UR7, R21 ;  /* 0x0000000712157c24 */ /* 0x000fe2000f8e0215 */
[----:B------:R-:W-:-:S03]  /*0f10*/  ISETP.LT.OR P1, PT, R20, RZ, P1 ;  /* 0x000000ff1400720c */ /* 0x000fc60000f21670 */
[----:B-1----:R-:W-:-:S04]  /*0f20*/  IMAD.WIDE R16, R21, 0x4, R16 ;  /* 0x0000000415107825 */ /* 0x002fc800078e0210 */
[----:B--2---:R-:W-:-:S04]  /*0f30*/  IMAD.WIDE R14, R23, 0x4, R14 ;  /* 0x00000004170e7825 */ /* 0x004fc800078e020e */
[----:B------:R-:W2:Y:S04]  /*0f40*/  @!P0 LDG.E.CONSTANT R20, desc[UR12][R16.64] ;  /* 0x0000000c10148981 */ /* 0x000ea8000c1e9900 */
[----:B------:R-:W2:Y:S04]  /*0f50*/  @!P0 LDG.E.CONSTANT R21, desc[UR12][R14.64] ;  /* 0x0000000c0e158981 */ /* 0x000ea8000c1e9900 */
[----:B------:R-:W3:Y:S04]  /*0f60*/  @!P1 LDG.E.CONSTANT R22, desc[UR12][R16.64+0x4] ;  /* 0x0000040c10169981 */ /* 0x000ee8000c1e9900 */
[----:B------:R-:W3:Y:S01]  /*0f70*/  @!P1 LDG.E.CONSTANT R23, desc[UR12][R14.64+0x4] ;  /* 0x0000040c0e179981 */ /* 0x000ee2000c1e9900 */
[----:B------:R-:W-:Y:S01]  /*0f80*/  IADD3 R19, PT, PT, R19, 0x2, RZ ;  /* 0x0000000213137810 */ /* 0x000fe20007ffe0ff */
[----:B--2---:R-:W-:-:S04]  /*0f90*/  @!P0 FFMA R9, R20, R21, R9 ;  /* 0x0000001514098223 */ /* 0x004fc80000000009 */
[----:B---3--:R-:W-:-:S07]  /*0fa0*/  @!P1 FFMA R9, R22, R23, R9 ;  /* 0x0000001716099223 */ /* 0x008fce0000000009 */
.L_x_39:
[----:B------:R-:W-:-:S13]  /*0fb0*/  LOP3.LUT P0, RZ, R12, 0x1, RZ, 0xc0, !PT ;  /* 0x000000010cff7812 */ /* 0x000fda000780c0ff */
[----:B------:R-:W-:Y:S05]  /*0fc0*/  @!P0 BRA `(.L_x_29) ;  /* 0x0000000000388947 */ /* 0x000fea0003800000 */
[----:B------:R-:W0:Y:S01]  /*0fd0*/  LDC R20, c[0x0][0x3b4] ;  /* 0x0000ed00ff147b82 */ /* 0x000e220000000800 */
[----:B------:R-:W-:-:S04]  /*0fe0*/  IADD3 R21, PT, PT, R8, R19, RZ ;  /* 0x0000001308157210 */ /* 0x000fc80007ffe0ff */
[----:B0-----:R-:W-:-:S04]  /*0ff0*/  ISETP.GE.AND P0, PT, R21, R20, PT ;  /* 0x000000141500720c */ /* 0x001fc80003f06270 */
[----:B------:R-:W-:-:S13]  /*1000*/  ISETP.LT.OR P0, PT, R21, RZ, P0 ;  /* 0x000000ff1500720c */ /* 0x000fda0000701670 */
[----:B------:R-:W-:Y:S05]  /*1010*/  @P0 BRA `(.L_x_29) ;  /* 0x0000000000240947 */ /* 0x000fea0003800000 */
[----:B------:R-:W0:Y:S01]  /*1020*/  LDC.64 R14, c[0x0][0x380] ;  /* 0x0000e000ff0e7b82 */ /* 0x000e220000000a00 */
[----:B------:R-:W-:Y:S02]  /*1030*/  IMAD R21, R18, R20, R21 ;  /* 0x0000001412157224 */ /* 0x000fe400078e0215 */
[----:B------:R-:W-:-:S05]  /*1040*/  IMAD R13, R13, R12, R19 ;  /* 0x0000000c0d0d7224 */ /* 0x000fca00078e0213 */
[----:B------:R-:W1:Y:S01]  /*1050*/  LDC.64 R16, c[0x0][0x388] ;  /* 0x0000e200ff107b82 */ /* 0x000e620000000a00 */
[----:B0-----:R-:W-:-:S06]  /*1060*/  IMAD.WIDE R14, R21, 0x4, R14 ;  /* 0x00000004150e7825 */ /* 0x001fcc00078e020e */
[----:B------:R-:W2:Y:S01]  /*1070*/  LDG.E.CONSTANT R14, desc[UR12][R14.64] ;  /* 0x0000000c0e0e7981 */ /* 0x000ea2000c1e9900 */
[----:B-1----:R-:W-:-:S06]  /*1080*/  IMAD.WIDE R16, R13, 0x4, R16 ;  /* 0x000000040d107825 */ /* 0x002fcc00078e0210 */
[----:B------:R-:W2:Y:S02]  /*1090*/  LDG.E.CONSTANT R16, desc[UR12][R16.64] ;  /* 0x0000000c10107981 */ /* 0x000ea4000c1e9900 */
[----:B--2---:R-:W-:-:S07]  /*10a0*/  FFMA R9, R14, R16, R9 ;  /* 0x000000100e097223 */ /* 0x004fce0000000009 */
.L_x_29:
[----:B------:R-:W-:Y:S05]  /*10b0*/  BSYNC.RECONVERGENT B0 ;  /* 0x0000000000007941 */ /* 0x000fea0003800200 */
.L_x_28:
[----:B------:R-:W0:Y:S01]  /*10c0*/  LDCU UR7, c[0x0][0x3c8] ;  /* 0x00007900ff0777ac */ /* 0x000e220008000800 */
[----:B------:R-:W-:-:S04]  /*10d0*/  UIADD3 UR6, UPT, UPT, UR6, 0x1, URZ ;  /* 0x0000000106067890 */ /* 0x000fc8000fffe0ff */
[----:B0-----:R-:W-:-:S09]  /*10e0*/  UISETP.NE.AND UP2, UPT, UR6, UR7, UPT ;  /* 0x000000070600728c */ /* 0x001fd2000bf45270 */
[----:B------:R-:W-:Y:S05]  /*10f0*/  BRA.U UP2, `(.L_x_33) ;  /* 0xfffffff5026c7547 */ /* 0x000fea000b83ffff */
.L_x_27:
[----:B------:R-:W0:Y:S01]  /*1100*/  LDCU UR6, c[0x0][0x3c4] ;  /* 0x00007880ff0677ac */ /* 0x000e220008000800 */
[----:B------:R-:W-:-:S04]  /*1110*/  UIADD3 UR5, UPT, UPT, UR5, 0x1, URZ ;  /* 0x0000000105057890 */ /* 0x000fc8000fffe0ff */
[----:B0-----:R-:W-:-:S09]  /*1120*/  UISETP.NE.AND UP2, UPT, UR5, UR6, UPT ;  /* 0x000000060500728c */ /* 0x001fd2000bf45270 */
[----:B------:R-:W-:Y:S05]  /*1130*/  BRA.U UP2, `(.L_x_34) ;  /* 0xfffffff5023c7547 */ /* 0x000fea000b83ffff */
[----:B------:R-:W-:Y:S05]  /*1140*/  BRA.U UP1, `(.L_x_35) ;  /* 0xfffffff101fc7547 */ /* 0x000fea000b83ffff */
.L_x_26:
[----:B------:R-:W0:Y:S01]  /*1150*/  LDC.64 R6, c[0x0][0x390] ;  /* 0x0000e400ff067b82 */ /* 0x000e220000000a00 */
[----:B------:R-:W1:Y:S01]  /*1160*/  LDCU UR5, c[0x0][0x3a8] ;  /* 0x00007500ff0577ac */ /* 0x000e620008000800 */
[----:B------:R-:W1:Y:S06]  /*1170*/  LDCU.64 UR6, c[0x0][0x3b8] ;  /* 0x00007700ff0677ac */ /* 0x000e6c0008000a00 */
[----:B------:R-:W2:Y:S01]  /*1180*/  LDC.64 R10, c[0x0][0x398] ;  /* 0x0000e600ff0a7b82 */ /* 0x000ea20000000a00 */
[----:B------:R-:W3:Y:S01]  /*1190*/  LDCU UR8, c[0x0][0x3c0] ;  /* 0x00007800ff0877ac */ /* 0x000ee20008000800 */
[----:B0-----:R-:W-:-:S04]  /*11a0*/  ISETP.NE.U32.AND P0, PT, R6, RZ, PT ;  /* 0x000000ff0600720c */ /* 0x001fc80003f05070 */
[----:B------:R-:W-:-:S13]  /*11b0*/  ISETP.NE.AND.EX P0, PT, R7, RZ, PT, P0 ;  /* 0x000000ff0700720c */ /* 0x000fda0003f05300 */
[----:B------:R-:W0:Y:S02]  /*11c0*/  @P0 LDC.64 R6, c[0x0][0x390] ;  /* 0x0000e400ff060b82 */ /* 0x000e240000000a00 */
[----:B0-----:R-:W-:-:S06]  /*11d0*/  @P0 IMAD.WIDE.U32 R6, R4, 0x4, R6 ;  /* 0x0000000404060825 */ /* 0x001fcc00078e0006 */
[----:B------:R-:W4:Y:S01]  /*11e0*/  @P0 LDG.E.CONSTANT R6, desc[UR12][R6.64] ;  /* 0x0000000c06060981 */ /* 0x000f22000c1e9900 */
[----:B-1----:R-:W-:-:S06]  /*11f0*/  UIMAD UR5, UR6, UR5, URZ ;  /* 0x00000005060572a4 */ /* 0x002fcc000f8e02ff */
[----:B------:R-:W-:-:S04]  /*1200*/  IMAD R5, R2, UR5, R5 ;  /* 0x0000000502057c24 */ /* 0x000fc8000f8e0205 */
[----:B------:R-:W-:-:S04]  /*1210*/  IMAD R5, R4, UR6, R5 ;  /* 0x0000000604057c24 */ /* 0x000fc8000f8e0205 */
[----:B------:R-:W-:-:S04]  /*1220*/  IMAD R0, R5, UR7, R0 ;  /* 0x0000000705007c24 */ /* 0x000fc8000f8e0200 */
[----:B---3--:R-:W-:-:S04]  /*1230*/  IMAD R3, R0, UR8, R3 ;  /* 0x0000000800037c24 */ /* 0x008fc8000f8e0203 */
[----:B--2---:R-:W-:-:S04]  /*1240*/  IMAD.WIDE R2, R3, 0x4, R10 ;  /* 0x0000000403027825 */ /* 0x004fc800078e020a */
[----:B----4-:R-:W-:-:S05]  /*1250*/  @P0 FADD R9, R6, R9 ;  /* 0x0000000906090221 */ /* 0x010fca0000000000 */
[----:B------:R-:W-:Y:S01]  /*1260*/  STG.E desc[UR12][R2.64], R9 ;  /* 0x0000000902007986 */ /* 0x000fe2000c10190c */
[----:B------:R-:W-:Y:S05]  /*1270*/  EXIT ;  /* 0x000000000000794d */ /* 0x000fea0003800000 */
.L_x_36:
        /* <DEDUP_REMOVED lines=16> */
.L_x_42:


//--------------------- .nv.shared._Z25temporal_conv3d_kernel_v2PKfS0_S0_Pfiiiiiiiiiiiiiiiiii --------------------------
	.section	.nv.shared._Z25temporal_conv3d_kernel_v2PKfS0_S0_Pfiiiiiiiiiiiiiiiiii,"aw",@nobits
	.sectionflags	@""
	.align	16
	.zero		1024


//--------------------- .nv.shared.reserved.0     --------------------------
	.section	.nv.shared.reserved.0,"aw",@nobits
	.weak		__nv_reservedSMEM_offset_0_alias
	.size		__nv_reservedSMEM_offset_0_alias, 0, 64
	.other		__nv_reservedSMEM_offset_0_alias,@"STO_CUDA_RESERVED_SHARED STV_DEFAULT"
__nv_reservedSMEM_offset_0_alias:
	.zero		0
	.zero		64


//--------------------- .nv.shared._Z22temporal_conv3d_kernelPKfS0_S0_Pfiiiiiiiiiiiiiiiiii --------------------------
	.section	.nv.shared._Z22temporal_conv3d_kernelPKfS0_S0_Pfiiiiiiiiiiiiiiiiii,"aw",@nobits
	.sectionflags	@""
	.align	16
	.zero		1024


//--------------------- .nv.constant0._Z25temporal_conv3d_kernel_v2PKfS0_S0_Pfiiiiiiiiiiiiiiiiii --------------------------
	.section	.nv.constant0._Z25temporal_conv3d_kernel_v2PKfS0_S0_Pfiiiiiiiiiiiiiiiiii,"a",@progbits
	.sectionflags	@""
	.align	4
.nv.constant0._Z25temporal_conv3d_kernel_v2PKfS0_S0_Pfiiiiiiiiiiiiiiiiii:
	.zero		1000


//--------------------- .nv.constant0._Z22temporal_conv3d_kernelPKfS0_S0_Pfiiiiiiiiiiiiiiiiii --------------------------
	.section	.nv.constant0._Z22temporal_conv3d_kernelPKfS0_S0_Pfiiiiiiiiiiiiiiiiii,"a",@progbits
	.sectionflags	@""
	.align	4
.nv.constant0._Z22temporal_conv3d_kernelPKfS0_S0_Pfiiiiiiiiiiiiiiiiii:
	.zero		1000


//--------------------- SYMBOLS --------------------------

	.type		.nv.reservedSmem.offset0,@object
	.size		.nv.reservedSmem.offset0,0x4
	.type		.nv.reservedSmem.cap,@object
	.size		.nv.reservedSmem.cap,0x4
